	.target	sm_90a

	.elftype	@"ET_EXEC"


//--------------------- .note.nv.tkinfo           --------------------------
	.section	.note.nv.tkinfo,"",@"SHT_NOTE"
	.sectionflags	@"SHF_NOTE_NV_TKINFO"
	.tkinfo
        /*0018*/ 	.word	0x00000002
        /*0030*/ 	.string	""
        /*0030*/ 	.string	"ptxas"
        /*0030*/ 	.string	"Cuda compilation tools, release 13.0, V13.0.88"
        /*0030*/ 	.string	"Build cuda_13.0.r13.0/compiler.36424714_0"
        /*0030*/ 	.string	"-arch sm_90a -m 64 "



//--------------------- .note.nv.cuinfo           --------------------------
	.section	.note.nv.cuinfo,"",@"SHT_NOTE"
	.sectionflags	@"SHF_NOTE_NV_CUINFO"
        /*0018*/ 	.short	0x0002
        /*001a*/ 	.short	0x005a
        /*001c*/ 	.short	0x0082
	.zero		2


//--------------------- .nv.info                  --------------------------
	.section	.nv.info,"",@"SHT_CUDA_INFO"
	.align	4


	//----- nvinfo : EIATTR_REGCOUNT
	.align		4
        /*0000*/ 	.byte	0x04, 0x2f
        /*0002*/ 	.short	(.L_15 - .L_14)
	.align		4
.L_14:
        /*0004*/ 	.word	index@(_ZN7cutlass13device_kernelINS_4gemm6kernel13GemmUniversalIN4cute5tupleIJiiiiEEENS1_10collective13CollectiveMmaINS1_34MainloopSm90TmaGmmaWarpSpecializedILi5ENS5_IJNS4_1CILi1EEESB_SB_EEENS1_35KernelTmaWarpSpecializedCooperativeEEENS5_IJNSA_ILi256EEESF_NSA_ILi128EEEEEENS_6half_tENS5_IJlSB_lEEESI_SJ_NS4_8TiledMMAINS4_8MMA_AtomIJNS4_4SM904GMMA26MMA_64x256x16_F32F16F16_SSILNSN_5MajorE0ELSP_0ELNSN_7ScaleInE1ELSQ_1EEEEEENS4_6LayoutINS5_IJNSA_ILi2EEESB_SB_EEENS5_IJSB_NSA_ILi0EEESW_EEEEENS5_IJNS4_10UnderscoreESZ_SZ_EEEEENS4_13SM90_TMA_LOADENS4_14ComposedLayoutINS4_7SwizzleILi3ELi4ELi3EEENS4_18smem_ptr_flag_bitsILi16EEENST_INS5_IJNSA_ILi8EEENSA_ILi64EEEEEENS5_IJS19_SB_EEEEEEEvNS4_8identityES12_S1D_vS1E_EENS_8epilogue10collective6detail29Sm90TmaWarpSpecializedAdapterINS1H_15DefaultEpilogueISI_SJ_SJ_NS1G_6thread17LinearCombinationISI_Li1EffLNS1L_9ScaleType4KindE0ELNS_15FloatRoundStyleE2ESI_EENS1_15EpilogueDefaultEEEEEvvEEEEvNT_6ParamsE)
        /*0008*/ 	.word	0x000000a8


	//----- nvinfo : EIATTR_FRAME_SIZE
	.align		4
.L_15:
        /*000c*/ 	.byte	0x04, 0x11
        /*000e*/ 	.short	(.L_17 - .L_16)
	.align		4
.L_16:
        /*0010*/ 	.word	index@(_ZN7cutlass13device_kernelINS_4gemm6kernel13GemmUniversalIN4cute5tupleIJiiiiEEENS1_10collective13CollectiveMmaINS1_34MainloopSm90TmaGmmaWarpSpecializedILi5ENS5_IJNS4_1CILi1EEESB_SB_EEENS1_35KernelTmaWarpSpecializedCooperativeEEENS5_IJNSA_ILi256EEESF_NSA_ILi128EEEEEENS_6half_tENS5_IJlSB_lEEESI_SJ_NS4_8TiledMMAINS4_8MMA_AtomIJNS4_4SM904GMMA26MMA_64x256x16_F32F16F16_SSILNSN_5MajorE0ELSP_0ELNSN_7ScaleInE1ELSQ_1EEEEEENS4_6LayoutINS5_IJNSA_ILi2EEESB_SB_EEENS5_IJSB_NSA_ILi0EEESW_EEEEENS5_IJNS4_10UnderscoreESZ_SZ_EEEEENS4_13SM90_TMA_LOADENS4_14ComposedLayoutINS4_7SwizzleILi3ELi4ELi3EEENS4_18smem_ptr_flag_bitsILi16EEENST_INS5_IJNSA_ILi8EEENSA_ILi64EEEEEENS5_IJS19_SB_EEEEEEEvNS4_8identityES12_S1D_vS1E_EENS_8epilogue10collective6detail29Sm90TmaWarpSpecializedAdapterINS1H_15DefaultEpilogueISI_SJ_SJ_NS1G_6thread17LinearCombinationISI_Li1EffLNS1L_9ScaleType4KindE0ELNS_15FloatRoundStyleE2ESI_EENS1_15EpilogueDefaultEEEEEvvEEEEvNT_6ParamsE)
        /*0014*/ 	.word	0x00000cf0


	//----- nvinfo : EIATTR_MIN_STACK_SIZE
	.align		4
.L_17:
        /*0018*/ 	.byte	0x04, 0x12
        /*001a*/ 	.short	(.L_19 - .L_18)
	.align		4
.L_18:
        /*001c*/ 	.word	index@(_ZN7cutlass13device_kernelINS_4gemm6kernel13GemmUniversalIN4cute5tupleIJiiiiEEENS1_10collective13CollectiveMmaINS1_34MainloopSm90TmaGmmaWarpSpecializedILi5ENS5_IJNS4_1CILi1EEESB_SB_EEENS1_35KernelTmaWarpSpecializedCooperativeEEENS5_IJNSA_ILi256EEESF_NSA_ILi128EEEEEENS_6half_tENS5_IJlSB_lEEESI_SJ_NS4_8TiledMMAINS4_8MMA_AtomIJNS4_4SM904GMMA26MMA_64x256x16_F32F16F16_SSILNSN_5MajorE0ELSP_0ELNSN_7ScaleInE1ELSQ_1EEEEEENS4_6LayoutINS5_IJNSA_ILi2EEESB_SB_EEENS5_IJSB_NSA_ILi0EEESW_EEEEENS5_IJNS4_10UnderscoreESZ_SZ_EEEEENS4_13SM90_TMA_LOADENS4_14ComposedLayoutINS4_7SwizzleILi3ELi4ELi3EEENS4_18smem_ptr_flag_bitsILi16EEENST_INS5_IJNSA_ILi8EEENSA_ILi64EEEEEENS5_IJS19_SB_EEEEEEEvNS4_8identityES12_S1D_vS1E_EENS_8epilogue10collective6detail29Sm90TmaWarpSpecializedAdapterINS1H_15DefaultEpilogueISI_SJ_SJ_NS1G_6thread17LinearCombinationISI_Li1EffLNS1L_9ScaleType4KindE0ELNS_15FloatRoundStyleE2ESI_EENS1_15EpilogueDefaultEEEEEvvEEEEvNT_6ParamsE)
        /*0020*/ 	.word	0x00000cf0
.L_19:


//--------------------- .nv.compat                --------------------------
	.section	.nv.compat,"",@"SHT_CUDA_COMPAT_INFO"
	.align	4
        /*0000*/ 	.byte	0x02, 0x09, 0x01, 0x00, 0x02, 0x02, 0x04, 0x00, 0x02, 0x05, 0x05, 0x00, 0x03, 0x07, 0x01, 0x01
        /*0010*/ 	.byte	0x02, 0x03, 0x01, 0x00, 0x02, 0x06, 0x01, 0x00, 0x04, 0x0b, 0x08, 0x00, 0x00, 0x00, 0x00, 0x00
        /*0020*/ 	.byte	0x00, 0x00, 0x00, 0x00


//--------------------- .nv.info._ZN7cutlass13device_kernelINS_4gemm6kernel13GemmUniversalIN4cute5tupleIJiiiiEEENS1_10collective13CollectiveMmaINS1_34MainloopSm90TmaGmmaWarpSpecializedILi5ENS5_IJNS4_1CILi1EEESB_SB_EEENS1_35KernelTmaWarpSpecializedCooperativeEEENS5_IJNSA_ILi256EEESF_NSA_ILi128EEEEEENS_6half_tENS5_IJlSB_lEEESI_SJ_NS4_8TiledMMAINS4_8MMA_AtomIJNS4_4SM904GMMA26MMA_64x256x16_F32F16F16_SSILNSN_5MajorE0ELSP_0ELNSN_7ScaleInE1ELSQ_1EEEEEENS4_6LayoutINS5_IJNSA_ILi2EEESB_SB_EEENS5_IJSB_NSA_ILi0EEESW_EEEEENS5_IJNS4_10UnderscoreESZ_SZ_EEEEENS4_13SM90_TMA_LOADENS4_14ComposedLayoutINS4_7SwizzleILi3ELi4ELi3EEENS4_18smem_ptr_flag_bitsILi16EEENST_INS5_IJNSA_ILi8EEENSA_ILi64EEEEEENS5_IJS19_SB_EEEEEEEvNS4_8identityES12_S1D_vS1E_EENS_8epilogue10collective6detail29Sm90TmaWarpSpecializedAdapterINS1H_15DefaultEpilogueISI_SJ_SJ_NS1G_6thread17LinearCombinationISI_Li1EffLNS1L_9ScaleType4KindE0ELNS_15FloatRoundStyleE2ESI_EENS1_15EpilogueDefaultEEEEEvvEEEEvNT_6ParamsE --------------------------
	.section	.nv.info._ZN7cutlass13device_kernelINS_4gemm6kernel13GemmUniversalIN4cute5tupleIJiiiiEEENS1_10collective13CollectiveMmaINS1_34MainloopSm90TmaGmmaWarpSpecializedILi5ENS5_IJNS4_1CILi1EEESB_SB_EEENS1_35KernelTmaWarpSpecializedCooperativeEEENS5_IJNSA_ILi256EEESF_NSA_ILi128EEEEEENS_6half_tENS5_IJlSB_lEEESI_SJ_NS4_8TiledMMAINS4_8MMA_AtomIJNS4_4SM904GMMA26MMA_64x256x16_F32F16F16_SSILNSN_5MajorE0ELSP_0ELNSN_7ScaleInE1ELSQ_1EEEEEENS4_6LayoutINS5_IJNSA_ILi2EEESB_SB_EEENS5_IJSB_NSA_ILi0EEESW_EEEEENS5_IJNS4_10UnderscoreESZ_SZ_EEEEENS4_13SM90_TMA_LOADENS4_14ComposedLayoutINS4_7SwizzleILi3ELi4ELi3EEENS4_18smem_ptr_flag_bitsILi16EEENST_INS5_IJNSA_ILi8EEENSA_ILi64EEEEEENS5_IJS19_SB_EEEEEEEvNS4_8identityES12_S1D_vS1E_EENS_8epilogue10collective6detail29Sm90TmaWarpSpecializedAdapterINS1H_15DefaultEpilogueISI_SJ_SJ_NS1G_6thread17LinearCombinationISI_Li1EffLNS1L_9ScaleType4KindE0ELNS_15FloatRoundStyleE2ESI_EENS1_15EpilogueDefaultEEEEEvvEEEEvNT_6ParamsE,"",@"SHT_CUDA_INFO"
	.sectionflags	@""
	.align	4


	//----- nvinfo : EIATTR_CUDA_API_VERSION
	.align		4
        /*0000*/ 	.byte	0x04, 0x37
        /*0002*/ 	.short	(.L_21 - .L_20)
.L_20:
        /*0004*/ 	.word	0x00000082


	//----- nvinfo : EIATTR_KPARAM_INFO
	.align		4
.L_21:
        /*0008*/ 	.byte	0x04, 0x17
        /*000a*/ 	.short	(.L_23 - .L_22)
.L_22:
        /*000c*/ 	.word	0x00000000
        /*0010*/ 	.short	0x0000
        /*0012*/ 	.short	0x0070
        /*0014*/ 	.byte	0x00, 0xf0, 0x01, 0x10


	//----- nvinfo : EIATTR_SPARSE_MMA_MASK
	.align		4
.L_23:
        /*0018*/ 	.byte	0x03, 0x50
        /*001a*/ 	.short	0x0000


	//----- nvinfo : EIATTR_MAXREG_COUNT
	.align		4
        /*001c*/ 	.byte	0x03, 0x1b
        /*001e*/ 	.short	0x00a8


	//----- nvinfo : EIATTR_NUM_BARRIERS
	.align		4
        /*0020*/ 	.byte	0x02, 0x4c
        /*0022*/ 	.byte	0x01
	.zero		1


	//----- nvinfo : EIATTR_EXTERNS
	.align		4
        /*0024*/ 	.byte	0x04, 0x0f
        /*0026*/ 	.short	(.L_25 - .L_24)


	//   ....[0]....
	.align		4
.L_24:
        /*0028*/ 	.word	index@(__assertfail)


	//----- nvinfo : EIATTR_ANNOTATIONS
	.align		4
.L_25:
        /*002c*/ 	.byte	0x04, 0x55
        /*002e*/ 	.short	(.L_27 - .L_26)


	//   ....[0]....
.L_26:
        /*0030*/ 	.word	0x00000001
        /*0034*/ 	.byte	0xb0, 0x06, 0x00, 0x00, 0x01, 0x00, 0x00, 0x00, 0xd0, 0x06, 0x00, 0x00, 0x01, 0x00, 0x00, 0x00
        /* <DEDUP_REMOVED lines=1382> */
        /*56a4*/ 	.byte	0x60, 0x2e, 0x02, 0x00, 0x01, 0x00, 0x00, 0x00, 0x80, 0x2e, 0x02, 0x00


	//----- nvinfo : EIATTR_MERCURY_ISA_VERSION
	.align		4
.L_27:
        /*56b0*/ 	.byte	0x03, 0x5f
        /*56b2*/ 	.short	0x0101


	//----- nvinfo : EIATTR_INT_WARP_WIDE_INSTR_OFFSETS
	.align		4
        /*56b4*/ 	.byte	0x04, 0x31
        /*56b6*/ 	.short	(.L_29 - .L_28)


	//   ....[0]....
.L_28:
        /*56b8*/ 	.word	0x00000520


	//   ....[1]....
        /*56bc*/ 	.word	0x00000530


	//   ....[2]....
        /*56c0*/ 	.word	0x000005c0


	//----- nvinfo : EIATTR_COOP_GROUP_MASK_REGIDS
	.align		4
.L_29:
        /*56c4*/ 	.byte	0x04, 0x29
        /*56c6*/ 	.short	(.L_31 - .L_30)


	//   ....[0]....
.L_30:
        /*56c8*/ 	.word	0xffffffff


	//   ....[1]....
        /*56cc*/ 	.word	0xffffffff


	//   ....[2]....
        /*56d0*/ 	.word	0xffffffff


	//   ....[3]....
        /*56d4*/ 	.word	0xffffffff


	//   ....[4]....
        /*56d8*/ 	.word	0xffffffff


	//----- nvinfo : EIATTR_COOP_GROUP_INSTR_OFFSETS
	.align		4
.L_31:
        /*56dc*/ 	.byte	0x04, 0x28
        /*56de*/ 	.short	(.L_33 - .L_32)


	//   ....[0]....
.L_32:
        /*56e0*/ 	.word	0x00000070


	//   ....[1]....
        /*56e4*/ 	.word	0x00000080


	//   ....[2]....
        /*56e8*/ 	.word	0x000001a0


	//   ....[3]....
        /*56ec*/ 	.word	0x000003d0


	//   ....[4]....
        /*56f0*/ 	.word	0x00001190


	//----- nvinfo : EIATTR_REG_RECONFIG
	.align		4
.L_33:
        /*56f4*/ 	.byte	0x01, 0x54
	.zero		2


	//----- nvinfo : EIATTR_SYSCALL_OFFSETS
	.align		4
        /*56f8*/ 	.byte	0x04, 0x46
        /*56fa*/ 	.short	(.L_35 - .L_34)


	//   ....[0]....
.L_34:
        /*56fc*/ 	.word	0x00001340


	//----- nvinfo : EIATTR_MBARRIER_INSTR_OFFSETS
	.align		4
.L_35:
        /*5700*/ 	.byte	0x04, 0x39
        /*5702*/ 	.short	(.L_37 - .L_36)


	//   ....[0]....
.L_36:
        /*5704*/ 	.word	0x00000320
        /*5708*/ 	.word	0x000000ff
        /*570c*/ 	.word	0x00000000
        /*5710*/ 	.short	0x0100
        /*5712*/ 	.byte	0x08
	.zero		1


	//   ....[1]....
        /*5714*/ 	.word	0x00000330
        /*5718*/ 	.word	0x000000ff
        /*571c*/ 	.word	0x00000028
        /*5720*/ 	.short	0x0100
        /*5722*/ 	.byte	0x08
	.zero		1


	//   ....[2]....
        /*5724*/ 	.word	0x00000340
        /*5728*/ 	.word	0x000000ff
        /*572c*/ 	.word	0x00000008
        /*5730*/ 	.short	0x0100
        /*5732*/ 	.byte	0x08
	.zero		1


	//   ....[3]....
        /*5734*/ 	.word	0x00000350
        /*5738*/ 	.word	0x000000ff
        /*573c*/ 	.word	0x00000030
        /*5740*/ 	.short	0x0100
        /*5742*/ 	.byte	0x08
	.zero		1


	//   ....[4]....
        /*5744*/ 	.word	0x00000360
        /*5748*/ 	.word	0x000000ff
        /*574c*/ 	.word	0x00000010
        /*5750*/ 	.short	0x0100
        /*5752*/ 	.byte	0x08
	.zero		1


	//   ....[5]....
        /*5754*/ 	.word	0x00000370
        /*5758*/ 	.word	0x000000ff
        /*575c*/ 	.word	0x00000038
        /*5760*/ 	.short	0x0100
        /*5762*/ 	.byte	0x08
	.zero		1


	//   ....[6]....
        /*5764*/ 	.word	0x00000380
        /*5768*/ 	.word	0x000000ff
        /*576c*/ 	.word	0x00000018
        /*5770*/ 	.short	0x0100
        /*5772*/ 	.byte	0x08
	.zero		1


	//   ....[7]....
        /*5774*/ 	.word	0x00000390
        /*5778*/ 	.word	0x000000ff
        /*577c*/ 	.word	0x00000040
        /*5780*/ 	.short	0x0100
        /*5782*/ 	.byte	0x08
	.zero		1


	//   ....[8]....
        /*5784*/ 	.word	0x000003a0
        /*5788*/ 	.word	0x000000ff
        /*578c*/ 	.word	0x00000020
        /*5790*/ 	.short	0x0100
        /*5792*/ 	.byte	0x08
	.zero		1


	//   ....[9]....
        /*5794*/ 	.word	0x000003b0
        /*5798*/ 	.word	0x000000ff
        /*579c*/ 	.word	0x00000048
        /*57a0*/ 	.short	0x0100
        /*57a2*/ 	.byte	0x08
	.zero		1


	//   ....[10]....
        /*57a4*/ 	.word	0x00000640
        /*57a8*/ 	.word	0x000000ff
        /*57ac*/ 	.word	0x00000060
        /*57b0*/ 	.short	0x0100
        /*57b2*/ 	.byte	0x10
	.zero		1


	//   ....[11]....
        /*57b4*/ 	.word	0x000006e0
        /*57b8*/ 	.word	0x000000ff
        /*57bc*/ 	.word	0x00000068
        /*57c0*/ 	.short	0x0100
        /*57c2*/ 	.byte	0x10
	.zero		1


	//   ....[12]....
        /*57c4*/ 	.word	0x000013e0
        /*57c8*/ 	.word	0x00000003
        /*57cc*/ 	.word	0x00000000
        /*57d0*/ 	.short	0x010a
        /*57d2*/ 	.byte	0x3f
	.zero		1


	//   ....[13]....
        /*57d4*/ 	.word	0x00001420
        /*57d8*/ 	.word	0x00000003
        /*57dc*/ 	.word	0x00000000
        /*57e0*/ 	.short	0x010a
        /*57e2*/ 	.byte	0x3f
	.zero		1


	//   ....[14]....
        /*57e4*/ 	.word	0x00008a00
        /*57e8*/ 	.word	0x000000ff
        /*57ec*/ 	.word	0x00000000
        /*57f0*/ 	.short	0x010a
        /*57f2*/ 	.byte	0x0a
	.zero		1


	//   ....[15]....
        /*57f4*/ 	.word	0x00008a40
        /*57f8*/ 	.word	0x000000ff
        /*57fc*/ 	.word	0x00000000
        /*5800*/ 	.short	0x010a
        /*5802*/ 	.byte	0x0a
	.zero		1


	//   ....[16]....
        /*5804*/ 	.word	0x00010ae0
        /*5808*/ 	.word	0x000000ff
        /*580c*/ 	.word	0x00000000
        /*5810*/ 	.short	0x0101
        /*5812*/ 	.byte	0x08
	.zero		1


	//   ....[17]....
        /*5814*/ 	.word	0x00010cf0
        /*5818*/ 	.word	0x000000ff
        /*581c*/ 	.word	0x00000000
        /*5820*/ 	.short	0x0101
        /*5822*/ 	.byte	0x06
	.zero		1


	//   ....[18]....
        /*5824*/ 	.word	0x00022980
        /*5828*/ 	.word	0x0000000e
        /*582c*/ 	.word	0x00000028
        /*5830*/ 	.short	0x010a
        /*5832*/ 	.byte	0x3f
	.zero		1


	//   ....[19]....
        /*5834*/ 	.word	0x00022d80
        /*5838*/ 	.word	0x00000002
        /*583c*/ 	.word	0x00000068
        /*5840*/ 	.short	0x0101
        /*5842*/ 	.byte	0x3f
	.zero		1


	//   ....[20]....
        /*5844*/ 	.word	0x00023580
        /*5848*/ 	.word	0x00000004
        /*584c*/ 	.word	0x00000000
        /*5850*/ 	.short	0x010a
        /*5852*/ 	.byte	0x3f
	.zero		1


	//   ....[21]....
        /*5854*/ 	.word	0x00023610
        /*5858*/ 	.word	0x00000003
        /*585c*/ 	.word	0x00000000
        /*5860*/ 	.short	0x010a
        /*5862*/ 	.byte	0x3f
	.zero		1


	//   ....[22]....
        /*5864*/ 	.word	0x000236a0
        /*5868*/ 	.word	0x00000003
        /*586c*/ 	.word	0x00000000
        /*5870*/ 	.short	0x010a
        /*5872*/ 	.byte	0x3f
	.zero		1


	//   ....[23]....
        /*5874*/ 	.word	0x00023730
        /*5878*/ 	.word	0x00000003
        /*587c*/ 	.word	0x00000000
        /*5880*/ 	.short	0x010a
        /*5882*/ 	.byte	0x3f
	.zero		1


	//   ....[24]....
        /*5884*/ 	.word	0x000237c0
        /*5888*/ 	.word	0x00000003
        /*588c*/ 	.word	0x00000000
        /*5890*/ 	.short	0x010a
        /*5892*/ 	.byte	0x3f
	.zero		1


	//   ....[25]....
        /*5894*/ 	.word	0x00023820
        /*5898*/ 	.word	0x00000003
        /*589c*/ 	.word	0x00000000
        /*58a0*/ 	.short	0x010a
        /*58a2*/ 	.byte	0x3f
	.zero		1


	//   ....[26]....
        /*58a4*/ 	.word	0x00023880
        /*58a8*/ 	.word	0x00000004
        /*58ac*/ 	.word	0x00000000
        /*58b0*/ 	.short	0x010a
        /*58b2*/ 	.byte	0x3f
	.zero		1


	//   ....[27]....
        /*58b4*/ 	.word	0x00023950
        /*58b8*/ 	.word	0x0000000e
        /*58bc*/ 	.word	0x00000028
        /*58c0*/ 	.short	0x010a
        /*58c2*/ 	.byte	0x3f
	.zero		1


	//   ....[28]....
        /*58c4*/ 	.word	0x00023a20
        /*58c8*/ 	.word	0x00000004
        /*58cc*/ 	.word	0x00000000
        /*58d0*/ 	.short	0x010a
        /*58d2*/ 	.byte	0x3f
	.zero		1


	//   ....[29]....
        /*58d4*/ 	.word	0x00023a70
        /*58d8*/ 	.word	0x00000003
        /*58dc*/ 	.word	0x00000000
        /*58e0*/ 	.short	0x010a
        /*58e2*/ 	.byte	0x3f
	.zero		1


	//   ....[30]....
        /*58e4*/ 	.word	0x00023ac0
        /*58e8*/ 	.word	0x00000003
        /*58ec*/ 	.word	0x00000000
        /*58f0*/ 	.short	0x010a
        /*58f2*/ 	.byte	0x3f
	.zero		1


	//   ....[31]....
        /*58f4*/ 	.word	0x00023b10
        /*58f8*/ 	.word	0x00000003
        /*58fc*/ 	.word	0x00000000
        /*5900*/ 	.short	0x010a
        /*5902*/ 	.byte	0x3f
	.zero		1


	//----- nvinfo : EIATTR_NUM_MBARRIERS
	.align		4
.L_37:
        /*5904*/ 	.byte	0x03, 0x38
        /*5906*/ 	.short	0x000c


	//----- nvinfo : EIATTR_EXIT_INSTR_OFFSETS
	.align		4
        /*5908*/ 	.byte	0x04, 0x1c
        /*590a*/ 	.short	(.L_39 - .L_38)


	//   ....[0]....
.L_38:
        /*590c*/ 	.word	0x00000740


	//   ....[1]....
        /*5910*/ 	.word	0x000010b0


	//   ....[2]....
        /*5914*/ 	.word	0x00021f00


	//   ....[3]....
        /*5918*/ 	.word	0x00022610


	//   ....[4]....
        /*591c*/ 	.word	0x00023810


	//----- nvinfo : EIATTR_MAX_THREADS
	.align		4
.L_39:
        /*5920*/ 	.byte	0x04, 0x05
        /*5922*/ 	.short	(.L_41 - .L_40)
.L_40:
        /*5924*/ 	.word	0x00000180
        /*5928*/ 	.word	0x00000001
        /*592c*/ 	.word	0x00000001


	//----- nvinfo : EIATTR_CRS_STACK_SIZE
	.align		4
.L_41:
        /*5930*/ 	.byte	0x04, 0x1e
        /*5932*/ 	.short	(.L_43 - .L_42)
.L_42:
        /*5934*/ 	.word	0x00000000


	//----- nvinfo : EIATTR_CBANK_PARAM_SIZE
	.align		4
.L_43:
        /*5938*/ 	.byte	0x03, 0x19
        /*593a*/ 	.short	0x0470


	//----- nvinfo : EIATTR_PARAM_CBANK
	.align		4
        /*593c*/ 	.byte	0x04, 0x0a
        /*593e*/ 	.short	(.L_45 - .L_44)
	.align		4
.L_44:
        /*5940*/ 	.word	index@(.nv.constant0._ZN7cutlass13device_kernelINS_4gemm6kernel13GemmUniversalIN4cute5tupleIJiiiiEEENS1_10collective13CollectiveMmaINS1_34MainloopSm90TmaGmmaWarpSpecializedILi5ENS5_IJNS4_1CILi1EEESB_SB_EEENS1_35KernelTmaWarpSpecializedCooperativeEEENS5_IJNSA_ILi256EEESF_NSA_ILi128EEEEEENS_6half_tENS5_IJlSB_lEEESI_SJ_NS4_8TiledMMAINS4_8MMA_AtomIJNS4_4SM904GMMA26MMA_64x256x16_F32F16F16_SSILNSN_5MajorE0ELSP_0ELNSN_7ScaleInE1ELSQ_1EEEEEENS4_6LayoutINS5_IJNSA_ILi2EEESB_SB_EEENS5_IJSB_NSA_ILi0EEESW_EEEEENS5_IJNS4_10UnderscoreESZ_SZ_EEEEENS4_13SM90_TMA_LOADENS4_14ComposedLayoutINS4_7SwizzleILi3ELi4ELi3EEENS4_18smem_ptr_flag_bitsILi16EEENST_INS5_IJNSA_ILi8EEENSA_ILi64EEEEEENS5_IJS19_SB_EEEEEEEvNS4_8identityES12_S1D_vS1E_EENS_8epilogue10collective6detail29Sm90TmaWarpSpecializedAdapterINS1H_15DefaultEpilogueISI_SJ_SJ_NS1G_6thread17LinearCombinationISI_Li1EffLNS1L_9ScaleType4KindE0ELNS_15FloatRoundStyleE2ESI_EENS1_15EpilogueDefaultEEEEEvvEEEEvNT_6ParamsE)
        /*5944*/ 	.short	0x0210
        /*5946*/ 	.short	0x0470


	//----- nvinfo : EIATTR_SW_WAR
	.align		4
.L_45:
        /*5948*/ 	.byte	0x04, 0x36
        /*594a*/ 	.short	(.L_47 - .L_46)
.L_46:
        /*594c*/ 	.word	0x00000008
.L_47:


//--------------------- .nv.callgraph             --------------------------
	.section	.nv.callgraph,"",@"SHT_CUDA_CALLGRAPH"
	.align	4
	.sectionentsize	8
	.align		4
        /*0000*/ 	.word	0x00000000
	.align		4
        /*0004*/ 	.word	0xffffffff
	.align		4
        /*0008*/ 	.word	index@(_ZN7cutlass13device_kernelINS_4gemm6kernel13GemmUniversalIN4cute5tupleIJiiiiEEENS1_10collective13CollectiveMmaINS1_34MainloopSm90TmaGmmaWarpSpecializedILi5ENS5_IJNS4_1CILi1EEESB_SB_EEENS1_35KernelTmaWarpSpecializedCooperativeEEENS5_IJNSA_ILi256EEESF_NSA_ILi128EEEEEENS_6half_tENS5_IJlSB_lEEESI_SJ_NS4_8TiledMMAINS4_8MMA_AtomIJNS4_4SM904GMMA26MMA_64x256x16_F32F16F16_SSILNSN_5MajorE0ELSP_0ELNSN_7ScaleInE1ELSQ_1EEEEEENS4_6LayoutINS5_IJNSA_ILi2EEESB_SB_EEENS5_IJSB_NSA_ILi0EEESW_EEEEENS5_IJNS4_10UnderscoreESZ_SZ_EEEEENS4_13SM90_TMA_LOADENS4_14ComposedLayoutINS4_7SwizzleILi3ELi4ELi3EEENS4_18smem_ptr_flag_bitsILi16EEENST_INS5_IJNSA_ILi8EEENSA_ILi64EEEEEENS5_IJS19_SB_EEEEEEEvNS4_8identityES12_S1D_vS1E_EENS_8epilogue10collective6detail29Sm90TmaWarpSpecializedAdapterINS1H_15DefaultEpilogueISI_SJ_SJ_NS1G_6thread17LinearCombinationISI_Li1EffLNS1L_9ScaleType4KindE0ELNS_15FloatRoundStyleE2ESI_EENS1_15EpilogueDefaultEEEEEvvEEEEvNT_6ParamsE)
	.align		4
        /*000c*/ 	.word	index@(__assertfail)
	.align		4
        /*0010*/ 	.word	0x00000000
	.align		4
        /*0014*/ 	.word	0xfffffffe
	.align		4
        /*0018*/ 	.word	0x00000000
	.align		4
        /*001c*/ 	.word	0xfffffffd
	.align		4
        /*0020*/ 	.word	0x00000000
	.align		4
        /*0024*/ 	.word	0xfffffffc


//--------------------- .nv.constant4             --------------------------
	.section	.nv.constant4,"a",@progbits
	.align	8
	.align		8
.nv.constant4:
        /*0000*/ 	.dword	__assertfail
	.align		8
        /*0008*/ 	.dword	__unnamed_1
	.align		8
        /*0010*/ 	.dword	_ZN40_INTERNAL_33ae566a_4_k_cu_c57eef29_209164cuda3std3__45__cpo5beginE
	.align		8
        /*0018*/ 	.dword	_ZN40_INTERNAL_33ae566a_4_k_cu_c57eef29_209164cuda3std3__45__cpo3endE
	.align		8
        /*0020*/ 	.dword	_ZN40_INTERNAL_33ae566a_4_k_cu_c57eef29_209164cuda3std3__45__cpo6cbeginE
	.align		8
        /*0028*/ 	.dword	_ZN40_INTERNAL_33ae566a_4_k_cu_c57eef29_209164cuda3std3__45__cpo4cendE
	.align		8
        /*0030*/ 	.dword	_ZN40_INTERNAL_33ae566a_4_k_cu_c57eef29_209164cuda3std3__442_GLOBAL__N__33ae566a_4_k_cu_c57eef29_209166ignoreE
	.align		8
        /*0038*/ 	.dword	_ZN40_INTERNAL_33ae566a_4_k_cu_c57eef29_209164cuda3std3__419piecewise_constructE
	.align		8
        /*0040*/ 	.dword	_ZN40_INTERNAL_33ae566a_4_k_cu_c57eef29_209164cuda3std3__48in_placeE
	.align		8
        /*0048*/ 	.dword	_ZN40_INTERNAL_33ae566a_4_k_cu_c57eef29_209164cuda3std6ranges3__45__cpo4swapE
	.align		8
        /*0050*/ 	.dword	_ZN40_INTERNAL_33ae566a_4_k_cu_c57eef29_209164cuda3std6ranges3__45__cpo9iter_moveE
	.align		8
        /*0058*/ 	.dword	_ZN40_INTERNAL_33ae566a_4_k_cu_c57eef29_209164cute7productE
	.align		8
        /*0060*/ 	.dword	_ZN40_INTERNAL_33ae566a_4_k_cu_c57eef29_209164cute1_E
	.align		8
        /*0068*/ 	.dword	$str$22
	.align		8
        /*0070*/ 	.dword	$str$23


//--------------------- .text._ZN7cutlass13device_kernelINS_4gemm6kernel13GemmUniversalIN4cute5tupleIJiiiiEEENS1_10collective13CollectiveMmaINS1_34MainloopSm90TmaGmmaWarpSpecializedILi5ENS5_IJNS4_1CILi1EEESB_SB_EEENS1_35KernelTmaWarpSpecializedCooperativeEEENS5_IJNSA_ILi256EEESF_NSA_ILi128EEEEEENS_6half_tENS5_IJlSB_lEEESI_SJ_NS4_8TiledMMAINS4_8MMA_AtomIJNS4_4SM904GMMA26MMA_64x256x16_F32F16F16_SSILNSN_5MajorE0ELSP_0ELNSN_7ScaleInE1ELSQ_1EEEEEENS4_6LayoutINS5_IJNSA_ILi2EEESB_SB_EEENS5_IJSB_NSA_ILi0EEESW_EEEEENS5_IJNS4_10UnderscoreESZ_SZ_EEEEENS4_13SM90_TMA_LOADENS4_14ComposedLayoutINS4_7SwizzleILi3ELi4ELi3EEENS4_18smem_ptr_flag_bitsILi16EEENST_INS5_IJNSA_ILi8EEENSA_ILi64EEEEEENS5_IJS19_SB_EEEEEEEvNS4_8identityES12_S1D_vS1E_EENS_8epilogue10collective6detail29Sm90TmaWarpSpecializedAdapterINS1H_15DefaultEpilogueISI_SJ_SJ_NS1G_6thread17LinearCombinationISI_Li1EffLNS1L_9ScaleType4KindE0ELNS_15FloatRoundStyleE2ESI_EENS1_15EpilogueDefaultEEEEEvvEEEEvNT_6ParamsE --------------------------
	.section	.text._ZN7cutlass13device_kernelINS_4gemm6kernel13GemmUniversalIN4cute5tupleIJiiiiEEENS1_10collective13CollectiveMmaINS1_34MainloopSm90TmaGmmaWarpSpecializedILi5ENS5_IJNS4_1CILi1EEESB_SB_EEENS1_35KernelTmaWarpSpecializedCooperativeEEENS5_IJNSA_ILi256EEESF_NSA_ILi128EEEEEENS_6half_tENS5_IJlSB_lEEESI_SJ_NS4_8TiledMMAINS4_8MMA_AtomIJNS4_4SM904GMMA26MMA_64x256x16_F32F16F16_SSILNSN_5MajorE0ELSP_0ELNSN_7ScaleInE1ELSQ_1EEEEEENS4_6LayoutINS5_IJNSA_ILi2EEESB_SB_EEENS5_IJSB_NSA_ILi0EEESW_EEEEENS5_IJNS4_10UnderscoreESZ_SZ_EEEEENS4_13SM90_TMA_LOADENS4_14ComposedLayoutINS4_7SwizzleILi3ELi4ELi3EEENS4_18smem_ptr_flag_bitsILi16EEENST_INS5_IJNSA_ILi8EEENSA_ILi64EEEEEENS5_IJS19_SB_EEEEEEEvNS4_8identityES12_S1D_vS1E_EENS_8epilogue10collective6detail29Sm90TmaWarpSpecializedAdapterINS1H_15DefaultEpilogueISI_SJ_SJ_NS1G_6thread17LinearCombinationISI_Li1EffLNS1L_9ScaleType4KindE0ELNS_15FloatRoundStyleE2ESI_EENS1_15EpilogueDefaultEEEEEvvEEEEvNT_6ParamsE,"ax",@progbits
	.align	128
.text._ZN7cutlass13device_kernelINS_4gemm6kernel13GemmUniversalIN4cute5tupleIJiiiiEEENS1_10collective13CollectiveMmaINS1_34MainloopSm90TmaGmmaWarpSpecializedILi5ENS5_IJNS4_1CILi1EEESB_SB_EEENS1_35KernelTmaWarpSpecializedCooperativeEEENS5_IJNSA_ILi256EEESF_NSA_ILi128EEEEEENS_6half_tENS5_IJlSB_lEEESI_SJ_NS4_8TiledMMAINS4_8MMA_AtomIJNS4_4SM904GMMA26MMA_64x256x16_F32F16F16_SSILNSN_5MajorE0ELSP_0ELNSN_7ScaleInE1ELSQ_1EEEEEENS4_6LayoutINS5_IJNSA_ILi2EEESB_SB_EEENS5_IJSB_NSA_ILi0EEESW_EEEEENS5_IJNS4_10UnderscoreESZ_SZ_EEEEENS4_13SM90_TMA_LOADENS4_14ComposedLayoutINS4_7SwizzleILi3ELi4ELi3EEENS4_18smem_ptr_flag_bitsILi16EEENST_INS5_IJNSA_ILi8EEENSA_ILi64EEEEEENS5_IJS19_SB_EEEEEEEvNS4_8identityES12_S1D_vS1E_EENS_8epilogue10collective6detail29Sm90TmaWarpSpecializedAdapterINS1H_15DefaultEpilogueISI_SJ_SJ_NS1G_6thread17LinearCombinationISI_Li1EffLNS1L_9ScaleType4KindE0ELNS_15FloatRoundStyleE2ESI_EENS1_15EpilogueDefaultEEEEEvvEEEEvNT_6ParamsE:
        .type           _ZN7cutlass13device_kernelINS_4gemm6kernel13GemmUniversalIN4cute5tupleIJiiiiEEENS1_10collective13CollectiveMmaINS1_34MainloopSm90TmaGmmaWarpSpecializedILi5ENS5_IJNS4_1CILi1EEESB_SB_EEENS1_35KernelTmaWarpSpecializedCooperativeEEENS5_IJNSA_ILi256EEESF_NSA_ILi128EEEEEENS_6half_tENS5_IJlSB_lEEESI_SJ_NS4_8TiledMMAINS4_8MMA_AtomIJNS4_4SM904GMMA26MMA_64x256x16_F32F16F16_SSILNSN_5MajorE0ELSP_0ELNSN_7ScaleInE1ELSQ_1EEEEEENS4_6LayoutINS5_IJNSA_ILi2EEESB_SB_EEENS5_IJSB_NSA_ILi0EEESW_EEEEENS5_IJNS4_10UnderscoreESZ_SZ_EEEEENS4_13SM90_TMA_LOADENS4_14ComposedLayoutINS4_7SwizzleILi3ELi4ELi3EEENS4_18smem_ptr_flag_bitsILi16EEENST_INS5_IJNSA_ILi8EEENSA_ILi64EEEEEENS5_IJS19_SB_EEEEEEEvNS4_8identityES12_S1D_vS1E_EENS_8epilogue10collective6detail29Sm90TmaWarpSpecializedAdapterINS1H_15DefaultEpilogueISI_SJ_SJ_NS1G_6thread17LinearCombinationISI_Li1EffLNS1L_9ScaleType4KindE0ELNS_15FloatRoundStyleE2ESI_EENS1_15EpilogueDefaultEEEEEvvEEEEvNT_6ParamsE,@function
        .size           _ZN7cutlass13device_kernelINS_4gemm6kernel13GemmUniversalIN4cute5tupleIJiiiiEEENS1_10collective13CollectiveMmaINS1_34MainloopSm90TmaGmmaWarpSpecializedILi5ENS5_IJNS4_1CILi1EEESB_SB_EEENS1_35KernelTmaWarpSpecializedCooperativeEEENS5_IJNSA_ILi256EEESF_NSA_ILi128EEEEEENS_6half_tENS5_IJlSB_lEEESI_SJ_NS4_8TiledMMAINS4_8MMA_AtomIJNS4_4SM904GMMA26MMA_64x256x16_F32F16F16_SSILNSN_5MajorE0ELSP_0ELNSN_7ScaleInE1ELSQ_1EEEEEENS4_6LayoutINS5_IJNSA_ILi2EEESB_SB_EEENS5_IJSB_NSA_ILi0EEESW_EEEEENS5_IJNS4_10UnderscoreESZ_SZ_EEEEENS4_13SM90_TMA_LOADENS4_14ComposedLayoutINS4_7SwizzleILi3ELi4ELi3EEENS4_18smem_ptr_flag_bitsILi16EEENST_INS5_IJNSA_ILi8EEENSA_ILi64EEEEEENS5_IJS19_SB_EEEEEEEvNS4_8identityES12_S1D_vS1E_EENS_8epilogue10collective6detail29Sm90TmaWarpSpecializedAdapterINS1H_15DefaultEpilogueISI_SJ_SJ_NS1G_6thread17LinearCombinationISI_Li1EffLNS1L_9ScaleType4KindE0ELNS_15FloatRoundStyleE2ESI_EENS1_15EpilogueDefaultEEEEEvvEEEEvNT_6ParamsE,(.L_x_578 - _ZN7cutlass13device_kernelINS_4gemm6kernel13GemmUniversalIN4cute5tupleIJiiiiEEENS1_10collective13CollectiveMmaINS1_34MainloopSm90TmaGmmaWarpSpecializedILi5ENS5_IJNS4_1CILi1EEESB_SB_EEENS1_35KernelTmaWarpSpecializedCooperativeEEENS5_IJNSA_ILi256EEESF_NSA_ILi128EEEEEENS_6half_tENS5_IJlSB_lEEESI_SJ_NS4_8TiledMMAINS4_8MMA_AtomIJNS4_4SM904GMMA26MMA_64x256x16_F32F16F16_SSILNSN_5MajorE0ELSP_0ELNSN_7ScaleInE1ELSQ_1EEEEEENS4_6LayoutINS5_IJNSA_ILi2EEESB_SB_EEENS5_IJSB_NSA_ILi0EEESW_EEEEENS5_IJNS4_10UnderscoreESZ_SZ_EEEEENS4_13SM90_TMA_LOADENS4_14ComposedLayoutINS4_7SwizzleILi3ELi4ELi3EEENS4_18smem_ptr_flag_bitsILi16EEENST_INS5_IJNSA_ILi8EEENSA_ILi64EEEEEENS5_IJS19_SB_EEEEEEEvNS4_8identityES12_S1D_vS1E_EENS_8epilogue10collective6detail29Sm90TmaWarpSpecializedAdapterINS1H_15DefaultEpilogueISI_SJ_SJ_NS1G_6thread17LinearCombinationISI_Li1EffLNS1L_9ScaleType4KindE0ELNS_15FloatRoundStyleE2ESI_EENS1_15EpilogueDefaultEEEEEvvEEEEvNT_6ParamsE)
        .other          _ZN7cutlass13device_kernelINS_4gemm6kernel13GemmUniversalIN4cute5tupleIJiiiiEEENS1_10collective13CollectiveMmaINS1_34MainloopSm90TmaGmmaWarpSpecializedILi5ENS5_IJNS4_1CILi1EEESB_SB_EEENS1_35KernelTmaWarpSpecializedCooperativeEEENS5_IJNSA_ILi256EEESF_NSA_ILi128EEEEEENS_6half_tENS5_IJlSB_lEEESI_SJ_NS4_8TiledMMAINS4_8MMA_AtomIJNS4_4SM904GMMA26MMA_64x256x16_F32F16F16_SSILNSN_5MajorE0ELSP_0ELNSN_7ScaleInE1ELSQ_1EEEEEENS4_6LayoutINS5_IJNSA_ILi2EEESB_SB_EEENS5_IJSB_NSA_ILi0EEESW_EEEEENS5_IJNS4_10UnderscoreESZ_SZ_EEEEENS4_13SM90_TMA_LOADENS4_14ComposedLayoutINS4_7SwizzleILi3ELi4ELi3EEENS4_18smem_ptr_flag_bitsILi16EEENST_INS5_IJNSA_ILi8EEENSA_ILi64EEEEEENS5_IJS19_SB_EEEEEEEvNS4_8identityES12_S1D_vS1E_EENS_8epilogue10collective6detail29Sm90TmaWarpSpecializedAdapterINS1H_15DefaultEpilogueISI_SJ_SJ_NS1G_6thread17LinearCombinationISI_Li1EffLNS1L_9ScaleType4KindE0ELNS_15FloatRoundStyleE2ESI_EENS1_15EpilogueDefaultEEEEEvvEEEEvNT_6ParamsE,@"STO_CUDA_ENTRY STV_DEFAULT"
_ZN7cutlass13device_kernelINS_4gemm6kernel13GemmUniversalIN4cute5tupleIJiiiiEEENS1_10collective13CollectiveMmaINS1_34MainloopSm90TmaGmmaWarpSpecializedILi5ENS5_IJNS4_1CILi1EEESB_SB_EEENS1_35KernelTmaWarpSpecializedCooperativeEEENS5_IJNSA_ILi256EEESF_NSA_ILi128EEEEEENS_6half_tENS5_IJlSB_lEEESI_SJ_NS4_8TiledMMAINS4_8MMA_AtomIJNS4_4SM904GMMA26MMA_64x256x16_F32F16F16_SSILNSN_5MajorE0ELSP_0ELNSN_7ScaleInE1ELSQ_1EEEEEENS4_6LayoutINS5_IJNSA_ILi2EEESB_SB_EEENS5_IJSB_NSA_ILi0EEESW_EEEEENS5_IJNS4_10UnderscoreESZ_SZ_EEEEENS4_13SM90_TMA_LOADENS4_14ComposedLayoutINS4_7SwizzleILi3ELi4ELi3EEENS4_18smem_ptr_flag_bitsILi16EEENST_INS5_IJNSA_ILi8EEENSA_ILi64EEEEEENS5_IJS19_SB_EEEEEEEvNS4_8identityES12_S1D_vS1E_EENS_8epilogue10collective6detail29Sm90TmaWarpSpecializedAdapterINS1H_15DefaultEpilogueISI_SJ_SJ_NS1G_6thread17LinearCombinationISI_Li1EffLNS1L_9ScaleType4KindE0ELNS_15FloatRoundStyleE2ESI_EENS1_15EpilogueDefaultEEEEEvvEEEEvNT_6ParamsE:
[----:B------:R-:W0:Y:S02]  /*0000*/  LDC R1, c[0x0][0x28] ;  /* 0x00000a00ff017b82 */ /* 0x000e240000000800 */
[----:B0-----:R-:W-:Y:S01]  /*0010*/  VIADD R1, R1, 0xfffff310 ;  /* 0xfffff31001017836 */ /* 0x001fe20000000000 */
[----:B------:R-:W0:Y:S01]  /*0020*/  S2R R2, SR_TID.X ;  /* 0x0000000000027919 */ /* 0x000e220000002100 */
[----:B------:R-:W-:Y:S01]  /*0030*/  ELECT P0, URZ, PT ;  /* 0x00000000003f782f */ /* 0x000fe20003800000 */
[----:B------:R-:W-:Y:S01]  /*0040*/  BSSY B0, `(.L_x_0) ;  /* 0x0000015000007945 */ /* 0x000fe20003800000 */
[--C-:B0-----:R-:W-:Y:S02]  /*0050*/  SHF.R.U32.HI R0, RZ, 0x5, R2.reuse ;  /* 0x00000005ff007819 */ /* 0x101fe40000011602 */
[----:B------:R-:W-:-:S03]  /*0060*/  SHF.R.U32.HI R160, RZ, 0x7, R2 ;  /* 0x00000007ffa07819 */ /* 0x000fc60000011602 */
[----:B------:R-:W0:Y:S04]  /*0070*/  SHFL.IDX PT, R3, R0, RZ, 0x1f ;  /* 0x00001fff00037589 */ /* 0x000e2800000e0000 */
[----:B------:R-:W1:Y:S01]  /*0080*/  SHFL.IDX PT, R2, R160, RZ, 0x1f ;  /* 0x00001fffa0027589 */ /* 0x000e6200000e0000 */
[----:B0-----:R-:W-:Y:S02]  /*0090*/  R2UR UR10, R3 ;  /* 0x00000000030a72ca */ /* 0x001fe400000e0000 */
[----:B-1----:R-:W-:-:S11]  /*00a0*/  R2UR UR5, R2 ;  /* 0x00000000020572ca */ /* 0x002fd600000e0000 */
[----:B------:R-:W-:Y:S02]  /*00b0*/  USHF.R.S32.HI UR4, URZ, 0x1f, UR10 ;  /* 0x0000001f3f047899 */ /* 0x000fe4000801140a */
[----:B------:R-:W-:Y:S02]  /*00c0*/  ISETP.NE.OR P0, PT, RZ, UR10, !P0 ;  /* 0x0000000aff007c0c */ /* 0x000fe4000c705670 */
[----:B------:R-:W-:-:S04]  /*00d0*/  ULEA.HI UR4, UR4, UR10, URZ, 0x2 ;  /* 0x0000000a04047291 */ /* 0x000fc8000f8f103f */
[----:B------:R-:W-:-:S04]  /*00e0*/  ULOP3.LUT UR4, UR4, 0xfffffffc, URZ, 0xc0, !UPT ;  /* 0xfffffffc04047892 */ /* 0x000fc8000f8ec03f */
[----:B------:R-:W-:-:S03]  /*00f0*/  UIADD3 UR10, UR10, -UR4, URZ ;  /* 0x800000040a0a7290 */ /* 0x000fc6000fffe03f */
[----:B------:R-:W-:Y:S09]  /*0100*/  @P0 BRA `(.L_x_1) ;  /* 0x0000000000200947 */ /* 0x000ff20003800000 */
[----:B------:R-:W-:Y:S02]  /*0110*/  ULDC.64 UR6, c[0x0][0x198] ;  /* 0x0000660000067ab9 */ /* 0x000fe40000000a00 */
[----:B------:R-:W-:Y:S02]  /*0120*/  UIADD3 UR8, UP0, UR6, 0xf0, URZ ;  /* 0x000000f006087890 */ /* 0x000fe4000ff1e03f */
[----:B------:R-:W-:Y:S02]  /*0130*/  UIADD3 UR6, UP1, UR6, 0x1f0, URZ ;  /* 0x000001f006067890 */ /* 0x000fe4000ff3e03f */
[----:B------:R-:W-:Y:S02]  /*0140*/  UIADD3.X UR9, URZ, UR7, URZ, UP0, !UPT ;  /* 0x000000073f097290 */ /* 0x000fe400087fe43f */
[----:B------:R-:W-:-:S07]  /*0150*/  UIADD3.X UR7, URZ, UR7, URZ, UP1, !UPT ;  /* 0x000000073f077290 */ /* 0x000fce0008ffe43f */
[----:B------:R0:W-:Y:S02]  /*0160*/  UTMACCTL.PF [UR8] ;  /* 0x00000000080079b9 */ /* 0x0001e40008040000 */
[----:B------:R0:W-:Y:S02]  /*0170*/  UTMACCTL.PF [UR6] ;  /* 0x00000000060079b9 */ /* 0x0001e40008040000 */
[----:B0-----:R-:W-:Y:S01]  /*0180*/  NOP ;  /* 0x0000000000007918 */ /* 0x001fe20000000000 */
.L_x_1:
[----:B------:R-:W-:Y:S05]  /*0190*/  BSYNC B0 ;  /* 0x0000000000007941 */ /* 0x000fea0003800000 */
.L_x_0:
[----:B------:R-:W0:Y:S01]  /*01a0*/  SHFL.IDX PT, R2, R0, RZ, 0x1f ;  /* 0x00001fff00027589 */ /* 0x000e2200000e0000 */
[----:B------:R-:W-:Y:S01]  /*01b0*/  UISETP.NE.AND UP0, UPT, UR10, 0x3, UPT ;  /* 0x000000030a00788c */ /* 0x000fe2000bf05270 */
[----:B------:R-:W-:Y:S01]  /*01c0*/  ISETP.NE.AND P1, PT, RZ, UR5, PT ;  /* 0x00000005ff007c0c */ /* 0x000fe2000bf25270 */
[----:B------:R-:W-:Y:S02]  /*01d0*/  UIADD3 UR18, UR5, -0x1, URZ ;  /* 0xffffffff05127890 */ /* 0x000fe4000fffe03f */
[----:B------:R-:W-:Y:S02]  /*01e0*/  UISETP.EQ.OR UP0, UPT, UR10, URZ, !UP0 ;  /* 0x0000003f0a00728c */ /* 0x000fe4000c702670 */
[----:B------:R-:W-:Y:S02]  /*01f0*/  UISETP.GE.U32.AND UP1, UPT, UR18, 0x2, UPT ;  /* 0x000000021200788c */ /* 0x000fe4000bf26070 */
[----:B------:R-:W-:-:S04]  /*0200*/  UISETP.EQ.AND UP0, UPT, UR5, URZ, UP0 ;  /* 0x0000003f0500728c */ /* 0x000fc80008702270 */
[----:B------:R-:W-:-:S04]  /*0210*/  USEL UR38, URZ, 0x1, !UP0 ;  /* 0x000000013f267887 */ /* 0x000fc8000c000000 */
[----:B------:R-:W-:Y:S01]  /*0220*/  USEL UR38, UR38, 0x2, UP1 ;  /* 0x0000000226267887 */ /* 0x000fe20008800000 */
[----:B0-----:R-:W-:-:S13]  /*0230*/  ISETP.NE.AND P0, PT, R2, RZ, PT ;  /* 0x000000ff0200720c */ /* 0x001fda0003f05270 */
[----:B------:R-:W-:Y:S05]  /*0240*/  @P0 BRA `(.L_x_2) ;  /* 0x0000000000600947 */ /* 0x000fea0003800000 */
[----:B------:R-:W0:Y:S01]  /*0250*/  S2UR UR8, SR_CgaCtaId ;  /* 0x00000000000879c3 */ /* 0x000e220000008800 */
[----:B------:R-:W-:Y:S01]  /*0260*/  UMOV UR4, 0x400 ;  /* 0x0000040000047882 */ /* 0x000fe20000000000 */
[----:B------:R-:W-:Y:S01]  /*0270*/  UMOV UR5, 0x1 ;  /* 0x0000000100057882 */ /* 0x000fe20000000000 */
[----:B------:R-:W-:Y:S01]  /*0280*/  UMOV UR6, 0x100 ;  /* 0x0000010000067882 */ /* 0x000fe20000000000 */
[----:B------:R-:W-:Y:S01]  /*0290*/  ELECT P0, URZ, PT ;  /* 0x00000000003f782f */ /* 0x000fe20003800000 */
[----:B------:R-:W-:-:S04]  /*02a0*/  UIADD3 UR6, -UR6, 0x100000, URZ ;  /* 0x0010000006067890 */ /* 0x000fc8000fffe13f */
[----:B------:R-:W-:Y:S02]  /*02b0*/  USHF.L.U32 UR7, UR6, 0xb, URZ ;  /* 0x0000000b06077899 */ /* 0x000fe4000800063f */
[----:B------:R-:W-:Y:S02]  /*02c0*/  USHF.L.U32 UR6, UR6, 0x1, URZ ;  /* 0x0000000106067899 */ /* 0x000fe4000800063f */
[----:B0-----:R-:W-:Y:S02]  /*02d0*/  ULEA UR8, UR8, UR4, 0x18 ;  /* 0x0000000408087291 */ /* 0x001fe4000f8ec03f */
[----:B------:R-:W-:-:S04]  /*02e0*/  UIADD3 UR4, -UR5, 0x100000, URZ ;  /* 0x0010000005047890 */ /* 0x000fc8000fffe13f */
[----:B------:R-:W-:Y:S02]  /*02f0*/  USHF.L.U32 UR5, UR4, 0xb, URZ ;  /* 0x0000000b04057899 */ /* 0x000fe4000800063f */
[----:B------:R-:W-:Y:S01]  /*0300*/  USHF.L.U32 UR4, UR4, 0x1, URZ ;  /* 0x0000000104047899 */ /* 0x000fe2000800063f */
[----:B------:R-:W0:Y:S11]  /*0310*/  FENCE.VIEW.ASYNC.S ;  /* 0x00000000000073c6 */ /* 0x000e360000000000 */
[----:B0-----:R0:W1:Y:S01]  /*0320*/  SYNCS.EXCH.64 URZ, [UR8], UR4 ;  /* 0x00000004083f75b2 */ /* 0x0010620008000100 */
[----:B------:R0:W2:Y:S01]  /*0330*/  SYNCS.EXCH.64 URZ, [UR8+0x28], UR6 ;  /* 0x00002806083f75b2 */ /* 0x0000a20008000100 */
[----:B------:R0:W3:Y:S01]  /*0340*/  SYNCS.EXCH.64 URZ, [UR8+0x8], UR4 ;  /* 0x00000804083f75b2 */ /* 0x0000e20008000100 */
[----:B------:R0:W4:Y:S01]  /*0350*/  SYNCS.EXCH.64 URZ, [UR8+0x30], UR6 ;  /* 0x00003006083f75b2 */ /* 0x0001220008000100 */
[----:B------:R0:W0:Y:S01]  /*0360*/  SYNCS.EXCH.64 URZ, [UR8+0x10], UR4 ;  /* 0x00001004083f75b2 */ /* 0x0000220008000100 */
[----:B------:R0:W0:Y:S01]  /*0370*/  SYNCS.EXCH.64 URZ, [UR8+0x38], UR6 ;  /* 0x00003806083f75b2 */ /* 0x0000220008000100 */
[----:B------:R0:W0:Y:S01]  /*0380*/  SYNCS.EXCH.64 URZ, [UR8+0x18], UR4 ;  /* 0x00001804083f75b2 */ /* 0x0000220008000100 */
[----:B------:R0:W0:Y:S01]  /*0390*/  SYNCS.EXCH.64 URZ, [UR8+0x40], UR6 ;  /* 0x00004006083f75b2 */ /* 0x0000220008000100 */
[----:B------:R0:W0:Y:S01]  /*03a0*/  SYNCS.EXCH.64 URZ, [UR8+0x20], UR4 ;  /* 0x00002004083f75b2 */ /* 0x0000220008000100 */
[----:B------:R0:W0:Y:S01]  /*03b0*/  SYNCS.EXCH.64 URZ, [UR8+0x48], UR6 ;  /* 0x00004806083f75b2 */ /* 0x0000220008000100 */
[----:B------:R-:W-:Y:S01]  /*03c0*/  NOP ;  /* 0x0000000000007918 */ /* 0x000fe20000000000 */
.L_x_2:
[----:B------:R-:W5:Y:S01]  /*03d0*/  SHFL.IDX PT, R0, R0, RZ, 0x1f ;  /* 0x00001fff00007589 */ /* 0x000f6200000e0000 */
[----:B------:R-:W-:Y:S01]  /*03e0*/  ELECT P0, URZ, PT ;  /* 0x00000000003f782f */ /* 0x000fe20003800000 */
[----:B------:R-:W1:Y:S01]  /*03f0*/  S2UR UR17, SR_CTAID.Y ;  /* 0x00000000001179c3 */ /* 0x000e620000002600 */
[----:B0-----:R-:W-:Y:S01]  /*0400*/  ULDC UR5, c[0x0][0x65c] ;  /* 0x0001970000057ab9 */ /* 0x001fe20000000800 */
[----:B------:R-:W-:Y:S01]  /*0410*/  UMOV UR12, 0x20 ;  /* 0x00000020000c7882 */ /* 0x000fe20000000000 */
[----:B------:R-:W-:Y:S01]  /*0420*/  UISETP.NE.AND UP2, UPT, UR5, 0x1, UPT ;  /* 0x000000010500788c */ /* 0x000fe2000bf45270 */
[----:B------:R-:W-:Y:S01]  /*0430*/  NOP ;  /* 0x0000000000007918 */ /* 0x000fe20000000000 */
[----:B------:R-:W-:Y:S02]  /*0440*/  NOP ;  /* 0x0000000000007918 */ /* 0x000fe40000000000 */
[----:B------:R-:W-:Y:S01]  /*0450*/  UP2UR UR39, UPR, URZ, 0x4 ;  /* 0x000000043f277883 */ /* 0x000fe20008000000 */
[----:B------:R-:W0:Y:S01]  /*0460*/  S2UR UR4, SR_CTAID.X ;  /* 0x00000000000479c3 */ /* 0x000e220000002500 */
[----:B------:R-:W-:-:S02]  /*0470*/  PLOP3.LUT P2, PT, PT, PT, UP2, 0x80, 0x0 ;  /* 0x000000000000781c */ /* 0x000fc40003f4f028 */
[----:B------:R-:W-:Y:S02]  /*0480*/  PLOP3.LUT P4, PT, PT, PT, UP2, 0x80, 0x0 ;  /* 0x000000000000781c */ /* 0x000fe40003f8f028 */
[----:B------:R-:W-:Y:S01]  /*0490*/  PLOP3.LUT P3, PT, PT, PT, UP2, 0x80, 0x0 ;  /* 0x000000000000781c */ /* 0x000fe20003f6f028 */
[----:B------:R-:W-:Y:S01]  /*04a0*/  @UP2 ULDC UR14, c[0x0][0x10] ;  /* 0x00000400000e2ab9 */ /* 0x000fe20000000800 */
[----:B------:R-:W-:Y:S01]  /*04b0*/  @UP2 UMOV UR9, URZ ;  /* 0x0000003f00092c82 */ /* 0x000fe20008000000 */
[----:B------:R-:W-:Y:S01]  /*04c0*/  @!UP2 ULDC UR11, c[0x0][0xc] ;  /* 0x00000300000baab9 */ /* 0x000fe20000000800 */
[----:B-----5:R-:W-:Y:S01]  /*04d0*/  ISETP.NE.OR P0, PT, R0, RZ, !P0 ;  /* 0x000000ff0000720c */ /* 0x020fe20004705670 */
[----:B-1----:R-:W-:Y:S02]  /*04e0*/  @UP2 UMOV UR7, UR17 ;  /* 0x0000001100072c82 */ /* 0x002fe40008000000 */
[----:B------:R-:W-:Y:S01]  /*04f0*/  @UP2 UMOV UR8, UR7 ;  /* 0x0000000700082c82 */ /* 0x000fe20008000000 */
[----:B------:R-:W-:Y:S01]  /*0500*/  @!UP2 UMOV UR7, UR17 ;  /* 0x000000110007ac82 */ /* 0x000fe20008000000 */
[----:B0-----:R-:W-:-:S08]  /*0510*/  @UP2 UIMAD.WIDE.U32 UR14, UR4, UR14, UR8 ;  /* 0x0000000e040e22a5 */ /* 0x001fd0000f8e0008 */
[----:B------:R-:W-:Y:S01]  /*0520*/  VOTEU.ALL UP0, P0 ;  /* 0x00000000003f7886 */ /* 0x000fe20000000000 */
[----:B------:R-:W-:Y:S01]  /*0530*/  VOTEU.ALL UP1, P0 ;  /* 0x00000000003f7886 */ /* 0x000fe20000020000 */
[----:B------:R-:W-:Y:S01]  /*0540*/  IMAD.U32 R2, RZ, RZ, UR14 ;  /* 0x0000000eff027e24 */ /* 0x000fe2000f8e00ff */
[----:B------:R-:W-:Y:S02]  /*0550*/  MOV R3, UR15 ;  /* 0x0000000f00037c02 */ /* 0x000fe40008000f00 */
[----:B------:R-:W0:Y:S01]  /*0560*/  @!UP0 S2UR UR6, SR_CgaCtaId ;  /* 0x00000000000689c3 */ /* 0x000e220000008800 */
[----:B------:R-:W-:Y:S01]  /*0570*/  @!UP0 UMOV UR5, 0x400 ;  /* 0x0000040000058882 */ /* 0x000fe20000000000 */
[----:B------:R-:W-:-:S04]  /*0580*/  @!UP0 UIADD3 UR12, -UR12, 0x100000, URZ ;  /* 0x001000000c0c8890 */ /* 0x000fc8000fffe13f */
[----:B------:R-:W-:Y:S02]  /*0590*/  @!UP0 USHF.L.U32 UR13, UR12, 0xb, URZ ;  /* 0x0000000b0c0d8899 */ /* 0x000fe4000800063f */
[----:B------:R-:W-:Y:S02]  /*05a0*/  @!UP0 USHF.L.U32 UR12, UR12, 0x1, URZ ;  /* 0x000000010c0c8899 */ /* 0x000fe4000800063f */
[----:B0-----:R-:W-:Y:S01]  /*05b0*/  @!UP0 ULEA UR16, UR6, UR5, 0x18 ;  /* 0x0000000506108291 */ /* 0x001fe2000f8ec03f */
[----:B------:R-:W-:Y:S01]  /*05c0*/  VOTEU.ALL UP0, P0 ;  /* 0x00000000003f7886 */ /* 0x000fe20000000000 */
[----:B------:R-:W-:Y:S01]  /*05d0*/  PLOP3.LUT P0, PT, PT, PT, UP2, 0x80, 0x0 ;  /* 0x000000000000781c */ /* 0x000fe20003f0f028 */
[----:B------:R-:W-:Y:S01]  /*05e0*/  UMOV UR5, URZ ;  /* 0x0000003f00057c82 */ /* 0x000fe20008000000 */
[----:B------:R-:W-:Y:S01]  /*05f0*/  @UP2 UMOV UR6, URZ ;  /* 0x0000003f00062c82 */ /* 0x000fe20008000000 */
[----:B------:R-:W-:Y:S02]  /*0600*/  @!UP2 UIMAD.WIDE.U32 UR8, UR11, UR7, UR4 ;  /* 0x000000070b08a2a5 */ /* 0x000fe4000f8e0004 */
[----:B------:R-:W-:-:S04]  /*0610*/  @UP2 UIADD3 UR6, UR15, UR6, URZ ;  /* 0x000000060f062290 */ /* 0x000fc8000fffe03f */
[----:B------:R-:W-:Y:S01]  /*0620*/  MOV R5, UR9 ;  /* 0x0000000900057c02 */ /* 0x000fe20008000f00 */
[----:B------:R-:W0:Y:S02]  /*0630*/  FENCE.VIEW.ASYNC.S ;  /* 0x00000000000073c6 */ /* 0x000e240000000000 */
[----:B0-----:R0:W2:Y:S01]  /*0640*/  @!UP0 SYNCS.EXCH.64 URZ, [UR16+0x60], UR12 ;  /* 0x0000600c103f85b2 */ /* 0x0010a20008000100 */
[----:B------:R-:W-:Y:S02]  /*0650*/  @P2 IMAD.U32 R6, RZ, RZ, UR6 ;  /* 0x00000006ff062e24 */ /* 0x000fe4000f8e00ff */
[----:B------:R-:W-:Y:S01]  /*0660*/  @P0 IMAD.MOV.U32 R7, RZ, RZ, R2 ;  /* 0x000000ffff070224 */ /* 0x000fe200078e0002 */
[----:B------:R-:W-:Y:S01]  /*0670*/  MOV R2, UR8 ;  /* 0x0000000800027c02 */ /* 0x000fe20008000f00 */
[----:B------:R-:W-:Y:S02]  /*0680*/  @!P4 IMAD.MOV.U32 R6, RZ, RZ, R5 ;  /* 0x000000ffff06c224 */ /* 0x000fe400078e0005 */
[----:B------:R-:W-:-:S02]  /*0690*/  IMAD.U32 R3, RZ, RZ, UR9 ;  /* 0x00000009ff037e24 */ /* 0x000fc4000f8e00ff */
[----:B------:R-:W-:Y:S01]  /*06a0*/  @!P3 IMAD.MOV.U32 R7, RZ, RZ, R2 ;  /* 0x000000ffff07b224 */ /* 0x000fe200078e0002 */
[----:B------:R0:W-:Y:S01]  /*06b0*/  STL [R1+0x200], R6 ;  /* 0x0002000601007387 */ /* 0x0001e20000100800 */
[----:B------:R-:W-:-:S03]  /*06c0*/  IMAD.U32 R4, RZ, RZ, UR8 ;  /* 0x00000008ff047e24 */ /* 0x000fc6000f8e00ff */
[----:B------:R0:W-:Y:S01]  /*06d0*/  STL [R1+0x204], R7 ;  /* 0x0002040701007387 */ /* 0x0001e20000100800 */
[----:B------:R0:W2:Y:S01]  /*06e0*/  @!UP1 SYNCS.EXCH.64 URZ, [UR16+0x68], UR12 ;  /* 0x0000680c103f95b2 */ /* 0x0000a20008000100 */
[----:B------:R-:W-:Y:S01]  /*06f0*/  NOP ;  /* 0x0000000000007918 */ /* 0x000fe20000000000 */
[----:B--234-:R-:W-:Y:S06]  /*0700*/  BAR.SYNC.DEFER_BLOCKING 0x0 ;  /* 0x0000000000007b1d */ /* 0x01cfec0000010000 */
[----:B------:R-:W-:Y:S05]  /*0710*/  @!P1 BRA `(.L_x_3) ;  /* 0x0000021400fc9947 */ /* 0x000fea0003800000 */
[----:B------:R-:W-:-:S06]  /*0720*/  UISETP.GT.U32.AND UP0, UPT, UR18, 0x1, UPT ;  /* 0x000000011200788c */ /* 0x000fcc000bf04070 */
[----:B------:R-:W-:-:S13]  /*0730*/  PLOP3.LUT P0, PT, PT, PT, UP0, 0x80, 0x0 ;  /* 0x000000000000781c */ /* 0x000fda0003f0f008 */
[----:B0-----:R-:W-:Y:S05]  /*0740*/  @P0 EXIT ;  /* 0x000000000000094d */ /* 0x001fea0003800000 */
[----:B------:R-:W-:Y:S01]  /*0750*/  ULDC.64 UR8, c[0x0][0x650] ;  /* 0x0001940000087ab9 */ /* 0x000fe20000000a00 */
[----:B------:R-:W-:Y:S01]  /*0760*/  UMOV UR40, 0xffffffff ;  /* 0xffffffff00287882 */ /* 0x000fe20000000000 */
[----:B------:R-:W-:Y:S01]  /*0770*/  ISETP.GE.U32.AND P0, PT, R7, UR8, PT ;  /* 0x0000000807007c0c */ /* 0x000fe2000bf06070 */
[----:B------:R-:W-:Y:S01]  /*0780*/  UMOV UR41, 0xffffffff ;  /* 0xffffffff00297882 */ /* 0x000fe20000000000 */
[----:B------:R-:W-:Y:S01]  /*0790*/  UMOV UR42, 0xffffffff ;  /* 0xffffffff002a7882 */ /* 0x000fe20000000000 */
[----:B------:R-:W-:Y:S02]  /*07a0*/  PRMT R0, RZ, 0x7610, R0 ;  /* 0x00007610ff007816 */ /* 0x000fe40000000000 */
[----:B------:R-:W-:-:S13]  /*07b0*/  ISETP.GE.U32.AND.EX P0, PT, R6, UR9, PT, P0 ;  /* 0x0000000906007c0c */ /* 0x000fda000bf06100 */
[----:B------:R-:W-:Y:S05]  /*07c0*/  @P0 BRA `(.L_x_4) ;  /* 0x0000000400800947 */ /* 0x000fea0003800000 */
[----:B------:R-:W-:Y:S01]  /*07d0*/  I2FP.F32.U32 R0, UR4 ;  /* 0x0000000400007c45 */ /* 0x000fe20008201000 */
[----:B------:R-:W-:Y:S01]  /*07e0*/  ULDC.64 UR16, c[0x0][0x628] ;  /* 0x00018a0000107ab9 */ /* 0x000fe20000000a00 */
[----:B------:R-:W-:Y:S01]  /*07f0*/  ULDC UR6, c[0x0][0x150] ;  /* 0x0000540000067ab9 */ /* 0x000fe20000000800 */
[----:B------:R-:W-:Y:S01]  /*0800*/  ISETP.NE.U32.AND P0, PT, RZ, UR16, PT ;  /* 0x00000010ff007c0c */ /* 0x000fe2000bf05070 */
[----:B------:R-:W-:Y:S01]  /*0810*/  ULDC UR15, c[0x0][0x630] ;  /* 0x00018c00000f7ab9 */ /* 0x000fe20000000800 */
[----:B------:R-:W-:Y:S01]  /*0820*/  FMUL R0, R0, UR6 ;  /* 0x0000000600007c20 */ /* 0x000fe20008400000 */
[----:B------:R-:W-:Y:S01]  /*0830*/  R2UR UR18, R7 ;  /* 0x00000000071272ca */ /* 0x000fe200000e0000 */
[----:B------:R-:W-:Y:S01]  /*0840*/  ULDC UR20, c[0x0][0x154] ;  /* 0x0000550000147ab9 */ /* 0x000fe20000000800 */
[----:B------:R-:W-:Y:S01]  /*0850*/  ISETP.NE.AND.EX P0, PT, RZ, UR17, PT, P0 ;  /* 0x00000011ff007c0c */ /* 0x000fe2000bf05300 */
[----:B------:R0:W1:Y:S01]  /*0860*/  F2I.U32.TRUNC.NTZ R2, R0 ;  /* 0x0000000000027305 */ /* 0x000062000020f000 */
[----:B------:R-:W-:-:S02]  /*0870*/  R2UR UR19, R6 ;  /* 0x00000000061372ca */ /* 0x000fc400000e0000 */
[----:B------:R-:W-:Y:S02]  /*0880*/  R2UR UR8, R7 ;  /* 0x00000000070872ca */ /* 0x000fe400000e0000 */
[----:B------:R-:W-:-:S07]  /*0890*/  R2UR UR9, R6 ;  /* 0x00000000060972ca */ /* 0x000fce00000e0000 */
[----:B0-----:R-:W-:Y:S08]  /*08a0*/  @!P0 BRA `(.L_x_5) ;  /* 0x0000000000308947 */ /* 0x001ff00003800000 */
[----:B------:R-:W-:Y:S01]  /*08b0*/  R2UR UR8, R7 ;  /* 0x00000000070872ca */ /* 0x000fe200000e0000 */
[----:B------:R-:W-:Y:S01]  /*08c0*/  ULDC UR6, c[0x0][0x634] ;  /* 0x00018d0000067ab9 */ /* 0x000fe20000000800 */
[----:B------:R-:W-:-:S11]  /*08d0*/  R2UR UR14, R6 ;  /* 0x00000000060e72ca */ /* 0x000fd600000e0000 */
[----:B------:R-:W-:-:S04]  /*08e0*/  UIADD3 UR6, UP0, UR8, UR6, URZ ;  /* 0x0000000608067290 */ /* 0x000fc8000ff1e03f */
[----:B------:R-:W-:-:S04]  /*08f0*/  UIADD3.X UR14, URZ, UR14, URZ, UP0, !UPT ;  /* 0x0000000e3f0e7290 */ /* 0x000fc800087fe43f */
[----:B------:R-:W-:-:S04]  /*0900*/  UIMAD.WIDE.U32 UR8, UR14, UR16, URZ ;  /* 0x000000100e0872a5 */ /* 0x000fc8000f8e003f */
[----:B------:R-:W-:Y:S02]  /*0910*/  UIMAD.WIDE.U32 UR10, UP0, UR6, UR17, UR8 ;  /* 0x00000011060a72a5 */ /* 0x000fe4000f800008 */
[----:B------:R-:W-:Y:S02]  /*0920*/  UIMAD.WIDE.U32 UR8, UR6, UR16, URZ ;  /* 0x00000010060872a5 */ /* 0x000fe4000f8e003f */
[----:B------:R-:W-:Y:S02]  /*0930*/  UIADD3.X UR13, URZ, URZ, URZ, UP0, !UPT ;  /* 0x0000003f3f0d7290 */ /* 0x000fe400087fe43f */
[----:B------:R-:W-:Y:S01]  /*0940*/  UIADD3 URZ, UP0, UR9, UR10, URZ ;  /* 0x0000000a093f7290 */ /* 0x000fe2000ff1e03f */
[----:B------:R-:W-:-:S03]  /*0950*/  UMOV UR12, UR11 ;  /* 0x0000000b000c7c82 */ /* 0x000fc60008000000 */
[----:B------:R-:W-:-:S12]  /*0960*/  UIMAD.WIDE.U32.X UR8, UR14, UR17, UR12, UP0 ;  /* 0x000000110e0872a5 */ /* 0x000fd800080e040c */
.L_x_5:
[----:B------:R-:W-:Y:S01]  /*0970*/  USHF.R.U64 UR42, UR8, UR15, UR9 ;  /* 0x0000000f082a7299 */ /* 0x000fe20008001209 */
[----:B------:R-:W-:Y:S01]  /*0980*/  I2FP.F32.U32 R0, UR7 ;  /* 0x0000000700007c45 */ /* 0x000fe20008201000 */
[----:B------:R-:W-:Y:S01]  /*0990*/  USHF.R.U32.HI UR5, URZ, UR15, UR9 ;  /* 0x0000000f3f057299 */ /* 0x000fe20008011609 */
[----:B-1----:R-:W-:Y:S01]  /*09a0*/  R2UR UR12, R2 ;  /* 0x00000000020c72ca */ /* 0x002fe200000e0000 */
[----:B------:R-:W-:Y:S02]  /*09b0*/  UIADD3 UR6, UP0, URZ, -UR42, URZ ;  /* 0x8000002a3f067290 */ /* 0x000fe4000ff1e03f */
[----:B------:R-:W-:Y:S01]  /*09c0*/  FMUL R0, R0, UR20 ;  /* 0x0000001400007c20 */ /* 0x000fe20008400000 */
[----:B------:R-:W-:Y:S01]  /*09d0*/  ULDC.64 UR8, c[0x0][0x620] ;  /* 0x0001880000087ab9 */ /* 0x000fe20000000a00 */
[----:B------:R-:W-:Y:S01]  /*09e0*/  UIADD3.X UR5, URZ, ~UR5, URZ, UP0, !UPT ;  /* 0x800000053f057290 */ /* 0x000fe200087fe43f */
[----:B------:R-:W-:Y:S01]  /*09f0*/  UMOV UR10, UR18 ;  /* 0x00000012000a7c82 */ /* 0x000fe20008000000 */
[----:B------:R-:W-:-:S02]  /*0a00*/  UMOV UR11, UR19 ;  /* 0x00000013000b7c82 */ /* 0x000fc40008000000 */
[----:B------:R-:W-:Y:S01]  /*0a10*/  UIMAD UR5, UR5, UR8, URZ ;  /* 0x00000008050572a4 */ /* 0x000fe2000f8e023f */
[----:B------:R-:W0:Y:S01]  /*0a20*/  F2I.U32.TRUNC.NTZ R0, R0 ;  /* 0x0000000000007305 */ /* 0x000e22000020f000 */
[----:B------:R-:W-:Y:S02]  /*0a30*/  UIMAD.WIDE.U32 UR10, UR6, UR8, UR10 ;  /* 0x00000008060a72a5 */ /* 0x000fe4000f8e000a */
[----:B------:R-:W-:Y:S01]  /*0a40*/  UIMAD UR6, UR6, UR9, UR5 ;  /* 0x00000009060672a4 */ /* 0x000fe2000f8e0205 */
[----:B------:R-:W-:Y:S01]  /*0a50*/  ULDC UR21, c[0x0][0x658] ;  /* 0x0001960000157ab9 */ /* 0x000fe20000000800 */
[----:B------:R-:W-:Y:S02]  /*0a60*/  UMOV UR19, 0xffffffff ;  /* 0xffffffff00137882 */ /* 0x000fe40000000000 */
[----:B------:R-:W-:Y:S01]  /*0a70*/  UIADD3 UR6, UR11, UR6, URZ ;  /* 0x000000060b067290 */ /* 0x000fe2000fffe03f */
[----:B------:R-:W-:Y:S01]  /*0a80*/  ULDC UR15, c[0x0][0x618] ;  /* 0x00018600000f7ab9 */ /* 0x000fe20000000800 */
[----:B------:R-:W-:Y:S01]  /*0a90*/  ULDC.64 UR8, c[0x0][0x640] ;  /* 0x0001900000087ab9 */ /* 0x000fe20000000a00 */
[----:B------:R-:W-:Y:S01]  /*0aa0*/  USHF.L.U32 UR11, UR19, UR21, URZ ;  /* 0x00000015130b7299 */ /* 0x000fe2000800063f */
[----:B------:R-:W-:Y:S01]  /*0ab0*/  ISETP.NE.U32.AND P0, PT, RZ, UR8, PT ;  /* 0x00000008ff007c0c */ /* 0x000fe2000bf05070 */
[----:B------:R-:W-:-:S02]  /*0ac0*/  USHF.R.U64 UR19, UR10, UR15, UR6 ;  /* 0x0000000f0a137299 */ /* 0x000fc40008001206 */
[----:B------:R-:W-:Y:S01]  /*0ad0*/  USHF.R.U32.HI UR10, URZ, UR15, UR6 ;  /* 0x0000000f3f0a7299 */ /* 0x000fe20008011606 */
[----:B0-----:R-:W-:Y:S01]  /*0ae0*/  R2UR UR14, R0 ;  /* 0x00000000000e72ca */ /* 0x001fe200000e0000 */
[----:B------:R-:W-:Y:S01]  /*0af0*/  ULDC UR17, c[0x0][0x608] ;  /* 0x0001820000117ab9 */ /* 0x000fe20000000800 */
[----:B------:R-:W-:Y:S01]  /*0b00*/  ISETP.NE.AND.EX P0, PT, RZ, UR9, PT, P0 ;  /* 0x00000009ff007c0c */ /* 0x000fe2000bf05300 */
[----:B------:R-:W-:Y:S02]  /*0b10*/  USHF.R.U64 UR23, UR19, UR17, UR10 ;  /* 0x0000001113177299 */ /* 0x000fe4000800120a */
[----:B------:R-:W-:Y:S01]  /*0b20*/  USHF.R.U32.HI UR10, URZ, UR17, UR10 ;  /* 0x000000113f0a7299 */ /* 0x000fe2000801160a */
[----:B------:R-:W-:Y:S01]  /*0b30*/  UMOV UR16, 0x1 ;  /* 0x0000000100107882 */ /* 0x000fe20000000000 */
[----:B------:R-:W-:Y:S02]  /*0b40*/  UIADD3 UR12, -UR12, URZ, URZ ;  /* 0x0000003f0c0c7290 */ /* 0x000fe4000fffe13f */
[----:B------:R-:W-:-:S02]  /*0b50*/  USHF.R.U64 UR24, UR23, UR21, UR10 ;  /* 0x0000001517187299 */ /* 0x000fc4000800120a */
[----:B------:R-:W-:Y:S01]  /*0b60*/  USHF.L.U32 UR6, UR16, UR21, URZ ;  /* 0x0000001510067299 */ /* 0x000fe2000800063f */
[----:B------:R-:W-:Y:S01]  /*0b70*/  ULDC UR13, c[0x0][0x144] ;  /* 0x00005100000d7ab9 */ /* 0x000fe20000000800 */
[----:B------:R-:W-:Y:S01]  /*0b80*/  ULDC UR5, c[0x0][0x600] ;  /* 0x0001800000057ab9 */ /* 0x000fe20000000800 */
[----:B------:R-:W-:Y:S02]  /*0b90*/  ULOP3.LUT UR16, URZ, UR11, URZ, 0x33, !UPT ;  /* 0x0000000b3f107292 */ /* 0x000fe4000f8e333f */
[----:B------:R-:W-:Y:S02]  /*0ba0*/  USHF.R.U32.HI UR11, URZ, UR21, UR10 ;  /* 0x000000153f0b7299 */ /* 0x000fe4000801160a */
[----:B------:R-:W-:Y:S02]  /*0bb0*/  UIADD3 UR18, UR5, -0x1, URZ ;  /* 0xffffffff05127890 */ /* 0x000fe4000fffe03f */
[----:B------:R-:W-:Y:S02]  /*0bc0*/  UIADD3 UR20, -UR14, URZ, URZ ;  /* 0x0000003f0e147290 */ /* 0x000fe4000fffe13f */
[----:B------:R-:W-:Y:S01]  /*0bd0*/  UIMAD UR4, UR13, UR12, UR4 ;  /* 0x0000000c0d0472a4 */ /* 0x000fe2000f8e0204 */
[----:B------:R-:W-:Y:S01]  /*0be0*/  ULDC UR25, c[0x0][0x148] ;  /* 0x0000520000197ab9 */ /* 0x000fe20000000800 */
[----:B------:R-:W-:Y:S01]  /*0bf0*/  ULDC UR21, c[0x0][0x648] ;  /* 0x0001920000157ab9 */ /* 0x000fe20000000800 */
[----:B------:R-:W-:Y:S01]  /*0c00*/  ULDC UR22, c[0x0][0x638] ;  /* 0x00018e0000167ab9 */ /* 0x000fe20000000800 */
[----:B------:R-:W-:Y:S01]  /*0c10*/  UMOV UR10, UR24 ;  /* 0x00000018000a7c82 */ /* 0x000fe20008000000 */
[----:B------:R-:W-:Y:S07]  /*0c20*/  @!P0 BRA `(.L_x_6) ;  /* 0x0000000000308947 */ /* 0x000fee0003800000 */
[----:B------:R-:W-:Y:S02]  /*0c30*/  ULDC UR14, c[0x0][0x64c] ;  /* 0x00019300000e7ab9 */ /* 0x000fe40000000800 */
        /* <DEDUP_REMOVED lines=8> */
[----:B------:R-:W-:-:S07]  /*0cc0*/  UIMAD.WIDE.U32.X UR8, UR17, UR9, UR14, UP0 ;  /* 0x00000009110872a5 */ /* 0x000fce00080e040e */
[----:B------:R-:W-:Y:S01]  /*0cd0*/  UMOV UR10, UR8 ;  /* 0x00000008000a7c82 */ /* 0x000fe20008000000 */
[----:B------:R-:W-:-:S05]  /*0ce0*/  UMOV UR11, UR9 ;  /* 0x00000009000b7c82 */ /* 0x000fca0008000000 */
.L_x_6:
[----:B------:R-:W-:Y:S01]  /*0cf0*/  UISETP.NE.AND UP0, UPT, UR39, URZ, UPT ;  /* 0x0000003f2700728c */ /* 0x000fe2000bf05270 */
[----:B------:R-:W-:Y:S01]  /*0d00*/  MOV R0, 0x1 ;  /* 0x0000000100007802 */ /* 0x000fe20000000f00 */
[----:B------:R-:W-:Y:S02]  /*0d10*/  USHF.R.U64 UR8, UR10, UR21, UR11 ;  /* 0x000000150a087299 */ /* 0x000fe4000800120b */
[----:B------:R-:W-:Y:S02]  /*0d20*/  ULOP3.LUT UR16, UR23, UR16, URZ, 0xc0, !UPT ;  /* 0x0000001017107292 */ /* 0x000fe4000f8ec03f */
[----:B------:R-:W-:Y:S02]  /*0d30*/  ULOP3.LUT UR18, UR19, UR18, URZ, 0xc0, !UPT ;  /* 0x0000001213127292 */ /* 0x000fe4000f8ec03f */
[----:B------:R-:W-:-:S03]  /*0d40*/  UIMAD UR16, UR6, UR8, UR16 ;  /* 0x00000008061072a4 */ /* 0x000fc6000f8e0210 */
[----:B------:R-:W-:Y:S02]  /*0d50*/  @UP0 UIMAD UR4, UR25, UR20, UR7 ;  /* 0x00000014190402a4 */ /* 0x000fe4000f8e0207 */
[----:B------:R-:W-:-:S04]  /*0d60*/  UIADD3 UR7, -UR8, URZ, URZ ;  /* 0x0000003f08077290 */ /* 0x000fc8000fffe13f */
[----:B------:R-:W-:-:S03]  /*0d70*/  UIMAD UR6, UR7, UR22, UR24 ;  /* 0x00000016070672a4 */ /* 0x000fc6000f8e0218 */
[----:B------:R-:W-:Y:S01]  /*0d80*/  ULDC UR7, c[0x0][0x610] ;  /* 0x0001840000077ab9 */ /* 0x000fe20000000800 */
[----:B------:R-:W-:Y:S02]  /*0d90*/  UIMAD UR6, UR6, UR5, UR18 ;  /* 0x00000005060672a4 */ /* 0x000fe4000f8e0212 */
[----:B------:R-:W-:-:S04]  /*0da0*/  UIMAD UR4, UR16, UR7, UR4 ;  /* 0x00000007100472a4 */ /* 0x000fc8000f8e0204 */
[----:B------:R-:W-:Y:S02]  /*0db0*/  USEL UR41, UR6, UR4, !UP0 ;  /* 0x0000000406297287 */ /* 0x000fe4000c000000 */
[----:B------:R-:W-:-:S12]  /*0dc0*/  USEL UR40, UR4, UR6, !UP0 ;  /* 0x0000000604287287 */ /* 0x000fd8000c000000 */
.L_x_4:
[----:B------:R-:W-:-:S08]  /*0dd0*/  NOP ;  /* 0x0000000000007918 */ /* 0x000fd00000000000 */
[----:B------:R-:W0:Y:S02]  /*0de0*/  USETMAXREG.TRY_ALLOC.CTAPOOL UP0, 0xf0 ;  /* 0x000000f0000079c8 */ /* 0x000e240008000600 */
[----:B0-----:R-:W-:-:S13]  /*0df0*/  PLOP3.LUT P0, PT, PT, PT, UP0, 0x80, 0x0 ;  /* 0x000000000000781c */ /* 0x001fda0003f0f008 */
[----:B------:R-:W-:Y:S05]  /*0e00*/  @!P0 BRA `(.L_x_4) ;  /* 0xfffffffc00f08947 */ /* 0x000fea000383ffff */
[----:B------:R-:W-:Y:S01]  /*0e10*/  ULDC.64 UR4, c[0x0][0x598] ;  /* 0x0001660000047ab9 */ /* 0x000fe20000000a00 */
[----:B------:R-:W-:Y:S01]  /*0e20*/  ULDC.64 UR44, c[0x0][0x208] ;  /* 0x00008200002c7ab9 */ /* 0x000fe20000000a00 */
[----:B------:R-:W-:-:S04]  /*0e30*/  ISETP.NE.U32.AND P0, PT, RZ, UR4, PT ;  /* 0x00000004ff007c0c */ /* 0x000fc8000bf05070 */
[----:B------:R-:W-:-:S13]  /*0e40*/  ISETP.NE.AND.EX P0, PT, RZ, UR5, PT, P0 ;  /* 0x00000005ff007c0c */ /* 0x000fda000bf05300 */
[----:B------:R-:W-:Y:S05]  /*0e50*/  @!P0 BRA `(.L_x_7) ;  /* 0x00000000001c8947 */ /* 0x000fea0003800000 */
[----:B------:R-:W0:Y:S02]  /*0e60*/  LDC.64 R2, c[0x0][0x598] ;  /* 0x00016600ff027b82 */ /* 0x000e240000000a00 */
[----:B0-----:R-:W2:Y:S02]  /*0e70*/  LDG.E.64 R2, desc[UR44][R2.64] ;  /* 0x0000002c02027981 */ /* 0x001ea4000c1e1b00 */
[----:B--2---:R-:W-:-:S04]  /*0e80*/  ISETP.NE.U32.AND P0, PT, R2, RZ, PT ;  /* 0x000000ff0200720c */ /* 0x004fc80003f05070 */
[----:B------:R-:W-:-:S13]  /*0e90*/  ISETP.NE.AND.EX P0, PT, R3, RZ, PT, P0 ;  /* 0x000000ff0300720c */ /* 0x000fda0003f05300 */
[----:B------:R-:W-:Y:S05]  /*0ea0*/  @!P0 BRA `(.L_x_7) ;  /* 0x0000000000088947 */ /* 0x000fea0003800000 */
[----:B------:R0:W5:Y:S01]  /*0eb0*/  LD.E R2, desc[UR44][R2.64] ;  /* 0x0000002c02027980 */ /* 0x000162000c101900 */
[----:B------:R-:W-:Y:S05]  /*0ec0*/  BRA `(.L_x_8) ;  /* 0x0000000000247947 */ /* 0x000fea0003800000 */
.L_x_7:
[----:B------:R-:W-:Y:S02]  /*0ed0*/  ULDC.64 UR4, c[0x0][0x588] ;  /* 0x0001620000047ab9 */ /* 0x000fe40000000a00 */
[----:B------:R-:W-:-:S04]  /*0ee0*/  ISETP.NE.U32.AND P0, PT, RZ, UR4, PT ;  /* 0x00000004ff007c0c */ /* 0x000fc8000bf05070 */
[----:B------:R-:W-:-:S13]  /*0ef0*/  ISETP.NE.AND.EX P0, PT, RZ, UR5, PT, P0 ;  /* 0x00000005ff007c0c */ /* 0x000fda000bf05300 */
[----:B------:R-:W-:Y:S05]  /*0f00*/  @!P0 BRA `(.L_x_9) ;  /* 0x00000000000c8947 */ /* 0x000fea0003800000 */
[----:B------:R-:W0:Y:S02]  /*0f10*/  LDC.64 R2, c[0x0][0x588] ;  /* 0x00016200ff027b82 */ /* 0x000e240000000a00 */
[----:B0-----:R1:W5:Y:S01]  /*0f20*/  LDG.E R2, desc[UR44][R2.64] ;  /* 0x0000002c02027981 */ /* 0x001362000c1e1900 */
[----:B------:R-:W-:Y:S05]  /*0f30*/  BRA `(.L_x_8) ;  /* 0x0000000000087947 */ /* 0x000fea0003800000 */
.L_x_9:
[----:B------:R-:W-:Y:S02]  /*0f40*/  ULDC UR4, c[0x0][0x580] ;  /* 0x0001600000047ab9 */ /* 0x000fe40000000800 */
[----:B------:R-:W-:-:S07]  /*0f50*/  IMAD.U32 R2, RZ, RZ, UR4 ;  /* 0x00000004ff027e24 */ /* 0x000fce000f8e00ff */
.L_x_8:
[----:B------:R-:W-:Y:S02]  /*0f60*/  ULDC.64 UR4, c[0x0][0x5a0] ;  /* 0x0001680000047ab9 */ /* 0x000fe40000000a00 */
[----:B------:R-:W-:-:S04]  /*0f70*/  ISETP.NE.U32.AND P0, PT, RZ, UR4, PT ;  /* 0x00000004ff007c0c */ /* 0x000fc8000bf05070 */
[----:B------:R-:W-:-:S13]  /*0f80*/  ISETP.NE.AND.EX P0, PT, RZ, UR5, PT, P0 ;  /* 0x00000005ff007c0c */ /* 0x000fda000bf05300 */
[----:B------:R-:W-:Y:S05]  /*0f90*/  @!P0 BRA `(.L_x_10) ;  /* 0x00000000001c8947 */ /* 0x000fea0003800000 */
[----:B------:R-:W2:Y:S02]  /*0fa0*/  LDC.64 R4, c[0x0][0x5a0] ;  /* 0x00016800ff047b82 */ /* 0x000ea40000000a00 */
[----:B--2---:R-:W2:Y:S02]  /*0fb0*/  LDG.E.64 R4, desc[UR44][R4.64] ;  /* 0x0000002c04047981 */ /* 0x004ea4000c1e1b00 */
[----:B--2---:R-:W-:-:S04]  /*0fc0*/  ISETP.NE.U32.AND P0, PT, R4, RZ, PT ;  /* 0x000000ff0400720c */ /* 0x004fc80003f05070 */
[----:B------:R-:W-:-:S13]  /*0fd0*/  ISETP.NE.AND.EX P0, PT, R5, RZ, PT, P0 ;  /* 0x000000ff0500720c */ /* 0x000fda0003f05300 */
[----:B------:R-:W-:Y:S05]  /*0fe0*/  @!P0 BRA `(.L_x_10) ;  /* 0x0000000000088947 */ /* 0x000fea0003800000 */
[----:B------:R2:W5:Y:S01]  /*0ff0*/  LD.E R16, desc[UR44][R4.64] ;  /* 0x0000002c04107980 */ /* 0x000562000c101900 */
[----:B------:R-:W-:Y:S05]  /*1000*/  BRA `(.L_x_11) ;  /* 0x0000000000247947 */ /* 0x000fea0003800000 */
.L_x_10:
[----:B------:R-:W-:Y:S02]  /*1010*/  ULDC.64 UR4, c[0x0][0x590] ;  /* 0x0001640000047ab9 */ /* 0x000fe40000000a00 */
[----:B------:R-:W-:-:S04]  /*1020*/  ISETP.NE.U32.AND P0, PT, RZ, UR4, PT ;  /* 0x00000004ff007c0c */ /* 0x000fc8000bf05070 */
[----:B------:R-:W-:-:S13]  /*1030*/  ISETP.NE.AND.EX P0, PT, RZ, UR5, PT, P0 ;  /* 0x00000005ff007c0c */ /* 0x000fda000bf05300 */
[----:B------:R-:W-:Y:S05]  /*1040*/  @!P0 BRA `(.L_x_12) ;  /* 0x00000000000c8947 */ /* 0x000fea0003800000 */
[----:B------:R-:W2:Y:S02]  /*1050*/  LDC.64 R16, c[0x0][0x590] ;  /* 0x00016400ff107b82 */ /* 0x000ea40000000a00 */
[----:B--2---:R3:W5:Y:S01]  /*1060*/  LDG.E R16, desc[UR44][R16.64] ;  /* 0x0000002c10107981 */ /* 0x004762000c1e1900 */
[----:B------:R-:W-:Y:S05]  /*1070*/  BRA `(.L_x_11) ;  /* 0x0000000000087947 */ /* 0x000fea0003800000 */
.L_x_12:
[----:B------:R-:W-:Y:S02]  /*1080*/  ULDC UR4, c[0x0][0x584] ;  /* 0x0001610000047ab9 */ /* 0x000fe40000000800 */
[----:B------:R-:W-:-:S07]  /*1090*/  IMAD.U32 R16, RZ, RZ, UR4 ;  /* 0x00000004ff107e24 */ /* 0x000fce000f8e00ff */
.L_x_11:
[----:B------:R-:W-:-:S13]  /*10a0*/  LOP3.LUT P0, RZ, R0, 0xff, RZ, 0xc0, !PT ;  /* 0x000000ff00ff7812 */ /* 0x000fda000780c0ff */
[----:B------:R-:W-:Y:S05]  /*10b0*/  @!P0 EXIT ;  /* 0x000000000000894d */ /* 0x000fea0003800000 */
[----:B------:R-:W-:Y:S01]  /*10c0*/  ULDC UR4, c[0x0][0x28c] ;  /* 0x0000a30000047ab9 */ /* 0x000fe20000000800 */
[----:B------:R-:W-:Y:S01]  /*10d0*/  UMOV UR36, URZ ;  /* 0x0000003f00247c82 */ /* 0x000fe20008000000 */
[----:B------:R-:W-:Y:S01]  /*10e0*/  UIADD3 UR4, UR4, 0x7f, URZ ;  /* 0x0000007f04047890 */ /* 0x000fe2000fffe03f */
[----:B------:R-:W-:-:S03]  /*10f0*/  UMOV UR37, URZ ;  /* 0x0000003f00257c82 */ /* 0x000fc60008000000 */
[----:B------:R-:W-:-:S04]  /*1100*/  USHF.R.S32.HI UR5, URZ, 0x1f, UR4 ;  /* 0x0000001f3f057899 */ /* 0x000fc80008011404 */
[----:B------:R-:W-:-:S04]  /*1110*/  ULEA.HI UR5, UR5, UR4, URZ, 0x7 ;  /* 0x0000000405057291 */ /* 0x000fc8000f8f383f */
[----:B------:R-:W-:-:S12]  /*1120*/  USHF.R.S32.HI UR43, URZ, 0x7, UR5 ;  /* 0x000000073f2b7899 */ /* 0x000fd80008011405 */
.L_x_540:
[----:B------:R-:W4:Y:S01]  /*1130*/  S2R R0, SR_TID.X ;  /* 0x0000000000007919 */ /* 0x000f220000002100 */
[----:B0-----:R-:W0:Y:S01]  /*1140*/  S2UR UR6, SR_CgaCtaId ;  /* 0x00000000000679c3 */ /* 0x001e220000008800 */
[----:B------:R-:W-:Y:S02]  /*1150*/  UMOV UR46, 0x400 ;  /* 0x00000400002e7882 */ /* 0x000fe40000000000 */
[----:B0-----:R-:W-:Y:S01]  /*1160*/  ULEA UR46, UR6, UR46, 0x18 ;  /* 0x0000002e062e7291 */ /* 0x001fe2000f8ec03f */
[----:B----4-:R-:W-:-:S04]  /*1170*/  LOP3.LUT R0, R0, 0x80, RZ, 0xc0, !PT ;  /* 0x0000008000007812 */ /* 0x010fc800078ec0ff */
[----:B------:R-:W-:-:S06]  /*1180*/  SHF.R.U32.HI R0, RZ, 0x7, R0 ;  /* 0x00000007ff007819 */ /* 0x000fcc0000011600 */
[----:B------:R-:W0:Y:S02]  /*1190*/  SHFL.IDX PT, R0, R0, RZ, 0x1f ;  /* 0x00001fff00007589 */ /* 0x000e2400000e0000 */
[----:B0-----:R-:W-:-:S13]  /*11a0*/  R2UR UR4, R0 ;  /* 0x00000000000472ca */ /* 0x001fda00000e0000 */
[----:B------:R-:W-:-:S04]  /*11b0*/  ULEA.HI UR5, UR4, UR4, URZ, 0x1 ;  /* 0x0000000404057291 */ /* 0x000fc8000f8f083f */
[----:B------:R-:W-:-:S04]  /*11c0*/  ULOP3.LUT UR5, UR5, 0x7fffe, URZ, 0xc0, !UPT ;  /* 0x0007fffe05057892 */ /* 0x000fc8000f8ec03f */
[----:B------:R-:W-:-:S03]  /*11d0*/  UIADD3 UR5, UR4, -UR5, URZ ;  /* 0x8000000504057290 */ /* 0x000fc6000fffe03f */
[----:B------:R-:W-:Y:S01]  /*11e0*/  ULDC UR4, c[0x0][0x28c] ;  /* 0x0000a30000047ab9 */ /* 0x000fe20000000800 */
[----:B------:R-:W-:Y:S01]  /*11f0*/  ULEA UR5, UR5, UR46, 0xd ;  /* 0x0000002e05057291 */ /* 0x000fe2000f8e683f */
[----:B------:R-:W-:-:S03]  /*1200*/  ISETP.LT.AND P0, PT, RZ, UR4, PT ;  /* 0x00000004ff007c0c */ /* 0x000fc6000bf01270 */
[----:B------:R-:W-:-:S04]  /*1210*/  UIADD3 UR5, UR5, 0x100, URZ ;  /* 0x0000010005057890 */ /* 0x000fc8000fffe03f */
[----:B------:R-:W-:-:S04]  /*1220*/  USHF.R.U32.HI UR5, URZ, 0x4, UR5 ;  /* 0x000000043f057899 */ /* 0x000fc80008011605 */
[----:B------:R-:W-:Y:S02]  /*1230*/  ULOP3.LUT UR47, UR5, 0x3fff, URZ, 0xc0, !UPT ;  /* 0x00003fff052f7892 */ /* 0x000fe4000f8ec03f */
[----:B-1-3--:R-:W-:Y:S10]  /*1240*/  @P0 BRA `(.L_x_13) ;  /* 0x0000000000400947 */ /* 0x00aff40003800000 */
[----:B------:R-:W-:Y:S01]  /*1250*/  MOV R0, 0x0 ;  /* 0x0000000000007802 */ /* 0x000fe20000000f00 */
[----:B------:R-:W-:Y:S01]  /*1260*/  ULDC.64 UR4, c[0x4][0x68] ;  /* 0x01001a0000047ab9 */ /* 0x000fe20000000a00 */
[----:B------:R-:W-:Y:S01]  /*1270*/  ULDC.64 UR6, c[0x4][0x8] ;  /* 0x0100020000067ab9 */ /* 0x000fe20000000a00 */
[----:B--2---:R-:W-:Y:S01]  /*1280*/  MOV R4, UR4 ;  /* 0x0000000400047c02 */ /* 0x004fe20008000f00 */
[----:B------:R0:W2:Y:S01]  /*1290*/  LDC.64 R14, c[0x4][R0] ;  /* 0x01000000000e7b82 */ /* 0x0000a20000000a00 */
[----:B------:R-:W-:Y:S01]  /*12a0*/  IMAD.U32 R5, RZ, RZ, UR5 ;  /* 0x00000005ff057e24 */ /* 0x000fe2000f8e00ff */
[----:B------:R-:W-:Y:S01]  /*12b0*/  ULDC.64 UR4, c[0x4][0x70] ;  /* 0x01001c0000047ab9 */ /* 0x000fe20000000a00 */
[----:B------:R-:W-:Y:S01]  /*12c0*/  IMAD.U32 R10, RZ, RZ, UR6 ;  /* 0x00000006ff0a7e24 */ /* 0x000fe2000f8e00ff */
[----:B------:R-:W-:Y:S01]  /*12d0*/  MOV R7, UR5 ;  /* 0x0000000500077c02 */ /* 0x000fe20008000f00 */
[----:B------:R-:W-:Y:S01]  /*12e0*/  IMAD.U32 R6, RZ, RZ, UR4 ;  /* 0x00000004ff067e24 */ /* 0x000fe2000f8e00ff */
[----:B------:R-:W-:Y:S01]  /*12f0*/  MOV R8, 0x1e1 ;  /* 0x000001e100087802 */ /* 0x000fe20000000f00 */
[----:B------:R-:W-:-:S02]  /*1300*/  IMAD.U32 R11, RZ, RZ, UR7 ;  /* 0x00000007ff0b7e24 */ /* 0x000fc4000f8e00ff */
[----:B------:R-:W-:Y:S02]  /*1310*/  IMAD.MOV.U32 R12, RZ, RZ, 0x1 ;  /* 0x00000001ff0c7424 */ /* 0x000fe400078e00ff */
[----:B0-----:R-:W-:-:S07]  /*1320*/  IMAD.MOV.U32 R13, RZ, RZ, RZ ;  /* 0x000000ffff0d7224 */ /* 0x001fce00078e00ff */
[----:B------:R-:W-:-:S07]  /*1330*/  LEPC R20, `(.L_x_13) ;  /* 0x000000001014794e */ /* 0x000fce0000000000 */
[----:B-123-5:R-:W-:Y:S05]  /*1340*/  CALL.ABS.NOINC R14 ;  /* 0x000000000e007343 */ /* 0x02efea0003c00000 */
.L_x_13:
[----:B------:R-:W-:-:S06]  /*1350*/  ULOP3.LUT UR4, UR38, 0x1, URZ, 0xfc, !UPT ;  /* 0x0000000126047892 */ /* 0x000fcc000f8efc3f */
[----:B------:R-:W-:-:S04]  /*1360*/  MOV R0, UR4 ;  /* 0x0000000400007c02 */ /* 0x000fc80008000f00 */
[----:B------:R-:W-:-:S13]  /*1370*/  ISETP.NE.AND P0, PT, R0, 0x3, PT ;  /* 0x000000030000780c */ /* 0x000fda0003f05270 */
[----:B------:R-:W-:Y:S05]  /*1380*/  @!P0 BRA `(.L_x_14) ;  /* 0x0000000000048947 */ /* 0x000fea0003800000 */
[----:B------:R-:W-:Y:S01]  /*1390*/  BPT.TRAP 0x1 ;  /* 0x000000040000795c */ /* 0x000fe20000300000 */
.L_x_14:
[----:B-1----:R-:W-:Y:S02]  /*13a0*/  IMAD.U32 R3, RZ, RZ, UR37 ;  /* 0x00000025ff037e24 */ /* 0x002fe4000f8e00ff */
[----:B------:R-:W-:-:S03]  /*13b0*/  IMAD.U32 R0, RZ, RZ, UR36 ;  /* 0x00000024ff007e24 */ /* 0x000fc6000f8e00ff */
[----:B------:R-:W-:Y:S02]  /*13c0*/  LEA R3, R3, UR46, 0x3 ;  /* 0x0000002e03037c11 */ /* 0x000fe4000f8e18ff */
[----:B------:R-:W-:-:S04]  /*13d0*/  SHF.L.U32 R0, R0, 0x1f, RZ ;  /* 0x0000001f00007819 */ /* 0x000fc800000006ff */
[----:B------:R0:W1:Y:S01]  /*13e0*/  SYNCS.PHASECHK.TRANS64.TRYWAIT P1, [R3+URZ], R0 ;  /* 0x00000000030075a7 */ /* 0x000062000802017f */
[----:B------:R-:W-:Y:S05]  /*13f0*/  @!P0 BRA `(.L_x_15) ;  /* 0x0000000000048947 */ /* 0x000fea0003800000 */
[----:B------:R-:W-:Y:S01]  /*1400*/  BPT.TRAP 0x1 ;  /* 0x000000040000795c */ /* 0x000fe20000300000 */
.L_x_15:
[----:B-1----:R-:W-:Y:S05]  /*1410*/  @P1 BRA `(.L_x_16) ;  /* 0x0000000000081947 */ /* 0x002fea0003800000 */
[----:B------:R-:W1:Y:S02]  /*1420*/  SYNCS.PHASECHK.TRANS64.TRYWAIT P1, [R3+URZ], R0 ;  /* 0x00000000030075a7 */ /* 0x000e64000802017f */
[----:B-1----:R-:W-:Y:S05]  /*1430*/  @!P1 BRA `(.L_x_17) ;  /* 0x0000022000f89947 */ /* 0x002fea0003800000 */
.L_x_16:
[----:B------:R-:W-:-:S04]  /*1440*/  UISETP.LT.AND UP0, UPT, UR43, 0x1, UPT ;  /* 0x000000012b00788c */ /* 0x000fc8000bf01270 */
[----:B------:R-:W-:-:S04]  /*1450*/  USEL UR4, UR43, 0x1, UP0 ;  /* 0x000000012b047887 */ /* 0x000fc80008000000 */
[----:B------:R-:W-:-:S06]  /*1460*/  UIADD3 UR4, UR43, -UR4, URZ ;  /* 0x800000042b047290 */ /* 0x000fcc000fffe03f */
[----:B01----:R-:W-:Y:S01]  /*1470*/  MOV R0, UR4 ;  /* 0x0000000400007c02 */ /* 0x003fe20008000f00 */
[----:B------:R-:W-:Y:S05]  /*1480*/  WARPSYNC.ALL ;  /* 0x0000000000007948 */ /* 0x000fea0003800000 */
[----:B------:R-:W-:Y:S01]  /*1490*/  ISETP.GE.AND P1, PT, R0, 0x1, PT ;  /* 0x000000010000780c */ /* 0x000fe20003f26270 */
[----:B------:R-:W-:Y:S01]  /*14a0*/  UIADD3 UR46, UR46, 0x50100, URZ ;  /* 0x000501002e2e7890 */ /* 0x000fe2000fffe03f */
[----:B------:R-:W-:Y:S01]  /*14b0*/  WARPGROUP.ARRIVE ;  /* 0x00000000000079c5 */ /* 0x000fe20000000000 */
[----:B------:R-:W-:Y:S01]  /*14c0*/  ULOP3.LUT UR4, UR47, 0x10000, URZ, 0xfc, !UPT ;  /* 0x000100002f047892 */ /* 0x000fe2000f8efc3f */
[----:B-----5:R-:W-:Y:S01]  /*14d0*/  STL [R1+0x2c4], R16 ;  /* 0x0002c41001007387 */ /* 0x020fe20000100800 */
[----:B------:R-:W-:-:S02]  /*14e0*/  USHF.R.U32.HI UR46, URZ, 0x4, UR46 ;  /* 0x000000043f2e7899 */ /* 0x000fc4000801162e */
[----:B------:R-:W-:Y:S01]  /*14f0*/  ULEA UR8, UR37, UR4, 0xc ;  /* 0x0000000425087291 */ /* 0x000fe2000f8e603f */
[----:B------:R0:W-:Y:S01]  /*1500*/  STL [R1+0x2c0], R2 ;  /* 0x0002c00201007387 */ /* 0x0001e20000100800 */
[----:B------:R-:W-:Y:S01]  /*1510*/  ULOP3.LUT UR5, UR46, 0x3fff, URZ, 0xc0, !UPT ;  /* 0x00003fff2e057892 */ /* 0x000fe2000f8ec03f */
[----:B------:R-:W-:Y:S01]  /*1520*/  UMOV UR9, 0x40000040 ;  /* 0x4000004000097882 */ /* 0x000fe20000000000 */
[----:B------:R-:W-:Y:S02]  /*1530*/  UMOV UR11, 0x40000040 ;  /* 0x40000040000b7882 */ /* 0x000fe40000000000 */
[----:B------:R-:W-:Y:S01]  /*1540*/  ULOP3.LUT UR5, UR5, 0x10000, URZ, 0xfc, !UPT ;  /* 0x0001000005057892 */ /* 0x000fe2000f8efc3f */
[----:B------:R1:W-:Y:S01]  /*1550*/  STL [R1+0x2bc], R0 ;  /* 0x0002bc0001007387 */ /* 0x0003e20000100800 */
[----:B------:R-:W-:Y:S02]  /*1560*/  UIADD3 UR12, UR8, 0x400, URZ ;  /* 0x00000400080c7890 */ /* 0x000fe4000fffe03f */
[----:B------:R-:W-:Y:S01]  /*1570*/  ULEA UR6, UR37, UR5, 0xc ;  /* 0x0000000525067291 */ /* 0x000fe2000f8e603f */
[----:B------:R-:W-:Y:S01]  /*1580*/  UMOV UR15, UR11 ;  /* 0x0000000b000f7c82 */ /* 0x000fe20008000000 */
[----:B------:R-:W-:-:S05]  /*1590*/  UMOV UR13, 0x40000040 ;  /* 0x40000040000d7882 */ /* 0x000fca0000000000 */
[----:B------:R-:W-:Y:S02]  /*15a0*/  UMOV UR10, UR6 ;  /* 0x00000006000a7c82 */ /* 0x000fe40008000000 */
[----:B------:R-:W-:Y:S01]  /*15b0*/  HGMMA.64x256x16.F32 R24, gdesc[UR8], RZ, !UPT, gsb0 ;  /* 0x03e00000081879f0 */ /* 0x000fe2000c0008ff */
[----:B------:R-:W-:Y:S02]  /*15c0*/  UMOV UR14, UR10 ;  /* 0x0000000a000e7c82 */ /* 0x000fe40008000000 */
[----:B------:R-:W-:Y:S02]  /*15d0*/  WARPGROUP.DEPBAR.LE gsb0, 0x0 ;  /* 0x00008000000079c5 */ /* 0x000fe40000010000 */
[----:B------:R-:W-:Y:S01]  /*15e0*/  STL.64 [R1], R24 ;  /* 0x0000001801007387 */ /* 0x000fe20000100a00 */
[----:B------:R-:W-:Y:S01]  /*15f0*/  IMAD.MOV.U32 R235, RZ, RZ, R46 ;  /* 0x000000ffffeb7224 */ /* 0x000fe200078e002e */
[----:B------:R-:W-:Y:S01]  /*1600*/  MOV R233, R48 ;  /* 0x0000003000e97202 */ /* 0x000fe20000000f00 */
[----:B------:R-:W-:Y:S01]  /*1610*/  IMAD.MOV.U32 R234, RZ, RZ, R47 ;  /* 0x000000ffffea7224 */ /* 0x000fe200078e002f */
[----:B------:R-:W-:Y:S01]  /*1620*/  STL.64 [R1+0x8], R26 ;  /* 0x0000081a01007387 */ /* 0x000fe20000100a00 */
        /* <DEDUP_REMOVED lines=73> */
[----:B---3--:R-:W-:Y:S01]  /*1ac0*/  MOV R17, R135 ;  /* 0x0000008700117202 */ /* 0x008fe20000000f00 */
[----:B------:R-:W-:Y:S01]  /*1ad0*/  IMAD.MOV.U32 R188, RZ, RZ, R104 ;  /* 0x000000ffffbc7224 */ /* 0x000fe200078e0068 */
[----:B------:R-:W-:Y:S01]  /*1ae0*/  MOV R14, R138 ;  /* 0x0000008a000e7202 */ /* 0x000fe20000000f00 */
[----:B------:R-:W-:Y:S01]  /*1af0*/  IMAD.MOV.U32 R190, RZ, RZ, R106 ;  /* 0x000000ffffbe7224 */ /* 0x000fe200078e006a */
[----:B------:R-:W-:Y:S01]  /*1b00*/  MOV R11, R141 ;  /* 0x0000008d000b7202 */ /* 0x000fe20000000f00 */
[----:B------:R-:W-:Y:S01]  /*1b10*/  IMAD.MOV.U32 R191, RZ, RZ, R107 ;  /* 0x000000ffffbf7224 */ /* 0x000fe200078e006b */
[----:B------:R-:W-:Y:S01]  /*1b20*/  MOV R8, R144 ;  /* 0x0000009000087202 */ /* 0x000fe20000000f00 */
[----:B------:R-:W-:Y:S01]  /*1b30*/  IMAD.MOV.U32 R193, RZ, RZ, R109 ;  /* 0x000000ffffc17224 */ /* 0x000fe200078e006d */
[----:B--2---:R-:W-:Y:S01]  /*1b40*/  MOV R5, R147 ;  /* 0x0000009300057202 */ /* 0x004fe20000000f00 */
[----:B------:R-:W-:Y:S01]  /*1b50*/  IMAD.MOV.U32 R194, RZ, RZ, R110 ;  /* 0x000000ffffc27224 */ /* 0x000fe200078e006e */
[----:B0-----:R-:W-:Y:S01]  /*1b60*/  MOV R2, R150 ;  /* 0x0000009600027202 */ /* 0x001fe20000000f00 */
[----:B------:R-:W-:Y:S01]  /*1b70*/  IMAD.MOV.U32 R196, RZ, RZ, R112 ;  /* 0x000000ffffc47224 */ /* 0x000fe200078e0070 */
[----:B------:R0:W-:Y:S01]  /*1b80*/  STL.64 [R1+0x50], R44 ;  /* 0x0000502c01007387 */ /* 0x0001e20000100a00 */
[----:B------:R-:W-:-:S02]  /*1b90*/  IMAD.MOV.U32 R197, RZ, RZ, R113 ;  /* 0x000000ffffc57224 */ /* 0x000fc400078e0071 */
[----:B------:R-:W-:Y:S01]  /*1ba0*/  IMAD.MOV.U32 R199, RZ, RZ, R115 ;  /* 0x000000ffffc77224 */ /* 0x000fe200078e0073 */
[----:B------:R-:W-:Y:S01]  /*1bb0*/  STL [R1+0xae8], R160 ;  /* 0x000ae8a001007387 */ /* 0x000fe20000100800 */
[----:B------:R-:W-:Y:S02]  /*1bc0*/  IMAD.MOV.U32 R200, RZ, RZ, R116 ;  /* 0x000000ffffc87224 */ /* 0x000fe400078e0074 */
[----:B------:R-:W-:Y:S02]  /*1bd0*/  IMAD.MOV.U32 R202, RZ, RZ, R118 ;  /* 0x000000ffffca7224 */ /* 0x000fe400078e0076 */
[----:B------:R-:W-:Y:S02]  /*1be0*/  IMAD.MOV.U32 R203, RZ, RZ, R119 ;  /* 0x000000ffffcb7224 */ /* 0x000fe400078e0077 */
[----:B------:R-:W-:Y:S02]  /*1bf0*/  IMAD.MOV.U32 R205, RZ, RZ, R121 ;  /* 0x000000ffffcd7224 */ /* 0x000fe400078e0079 */
[----:B------:R-:W-:-:S02]  /*1c00*/  IMAD.MOV.U32 R206, RZ, RZ, R122 ;  /* 0x000000ffffce7224 */ /* 0x000fc400078e007a */
[----:B------:R-:W-:Y:S02]  /*1c10*/  IMAD.MOV.U32 R208, RZ, RZ, R124 ;  /* 0x000000ffffd07224 */ /* 0x000fe400078e007c */
        /* <DEDUP_REMOVED lines=17> */
[----:B-1----:R-:W-:Y:S02]  /*1d30*/  IMAD.MOV.U32 R0, RZ, RZ, R151 ;  /* 0x000000ffff007224 */ /* 0x002fe400078e0097 */
[----:B0-----:R-:W-:-:S06]  /*1d40*/  WARPGROUP.ARRIVE ;  /* 0x00000000000079c5 */ /* 0x001fcc0000000000 */
[----:B------:R-:W-:Y:S03]  /*1d50*/  HGMMA.64x256x16.F32 R24, gdesc[UR12], RZ, !UPT, gsb0 ;  /* 0x03e000000c1879f0 */ /* 0x000fe6000c0008ff */
[----:B------:R-:W-:Y:S02]  /*1d60*/  WARPGROUP.DEPBAR.LE gsb0, 0x0 ;  /* 0x00008000000079c5 */ /* 0x000fe40000010000 */
[----:B------:R-:W-:Y:S04]  /*1d70*/  STL.64 [R1+0xae0], R150 ;  /* 0x000ae09601007387 */ /* 0x000fe80000100a00 */
        /* <DEDUP_REMOVED lines=20> */
[----:B------:R0:W-:Y:S04]  /*1ec0*/  STL.64 [R1+0xa38], R108 ;  /* 0x000a386c01007387 */ /* 0x0001e80000100a00 */
[----:B0-----:R-:W2:Y:S04]  /*1ed0*/  LDL.LU R108, [R1] ;  /* 0x00000000016c7983 */ /* 0x001ea80000300800 */
[----:B------:R-:W2:Y:S04]  /*1ee0*/  LDL.LU R109, [R1+0x4] ;  /* 0x00000400016d7983 */ /* 0x000ea80000300800 */
        /* <DEDUP_REMOVED lines=19> */
[----:B------:R-:W2:Y:S01]  /*2020*/  LDL.LU R129, [R1+0x54] ;  /* 0x0000540001817983 */ /* 0x000ea20000300800 */
        /* <DEDUP_REMOVED lines=31> */
[----:B------:R-:W-:Y:S01]  /*2220*/  UIADD3 UR12, UR8, 0x2, URZ ;  /* 0x00000002080c7890 */ /* 0x000fe2000fffe03f */
[----:B------:R-:W-:Y:S01]  /*2230*/  IMAD.MOV.U32 R214, RZ, RZ, R22 ;  /* 0x000000ffffd67224 */ /* 0x000fe200078e0016 */
[----:B------:R-:W-:Y:S01]  /*2240*/  UIADD3 UR14, UR6, 0x2, URZ ;  /* 0x00000002060e7890 */ /* 0x000fe2000fffe03f */
[----:B------:R-:W-:Y:S01]  /*2250*/  IMAD.MOV.U32 R216, RZ, RZ, R20 ;  /* 0x000000ffffd87224 */ /* 0x000fe200078e0014 */
[----:B------:R-:W-:Y:S01]  /*2260*/  UMOV UR13, 0x40000040 ;  /* 0x40000040000d7882 */ /* 0x000fe20000000000 */
[----:B------:R-:W-:Y:S01]  /*2270*/  IMAD.MOV.U32 R217, RZ, RZ, R19 ;  /* 0x000000ffffd97224 */ /* 0x000fe200078e0013 */
[----:B------:R-:W-:Y:S01]  /*2280*/  UMOV UR15, 0x40000040 ;  /* 0x40000040000f7882 */ /* 0x000fe20000000000 */
        /* <DEDUP_REMOVED lines=11> */
[----:B------:R-:W-:-:S06]  /*2340*/  IMAD.MOV.U32 R235, RZ, RZ, R0 ;  /* 0x000000ffffeb7224 */ /* 0x000fcc00078e0000 */
[----:B--2---:R-:W-:-:S06]  /*2350*/  WARPGROUP.ARRIVE ;  /* 0x00000000000079c5 */ /* 0x004fcc0000000000 */
[----:B------:R-:W-:Y:S03]  /*2360*/  HGMMA.64x256x16.F32 R108, gdesc[UR12], R108, gsb0 ;  /* 0x03e000000c6c79f0 */ /* 0x000fe6000800086c */
[----:B------:R-:W-:Y:S02]  /*2370*/  WARPGROUP.DEPBAR.LE gsb0, 0x0 ;  /* 0x00008000000079c5 */ /* 0x000fe40000010000 */
[----:B------:R-:W-:Y:S04]  /*2380*/  STL.64 [R1], R108 ;  /* 0x0000006c01007387 */ /* 0x000fe80000100a00 */
        /* <DEDUP_REMOVED lines=63> */
[----:B0-----:R-:W2:Y:S04]  /*2780*/  LDL.LU R160, [R1+0xae8] ;  /* 0x000ae80001a07983 */ /* 0x001ea80000300800 */
[----:B------:R-:W3:Y:S04]  /*2790*/  LDL.LU.64 R150, [R1+0xae0] ;  /* 0x000ae00001967983 */ /* 0x000ee80000300a00 */
        /* <DEDUP_REMOVED lines=20> */
[----:B------:R-:W3:Y:S01]  /*28e0*/  LDL.LU.64 R108, [R1+0xa38] ;  /* 0x000a3800016c7983 */ /* 0x000ee20000300a00 */
[----:B------:R-:W-:Y:S01]  /*28f0*/  UIADD3 UR12, UR8, 0x402, URZ ;  /* 0x00000402080c7890 */ /* 0x000fe2000fffe03f */
[----:B------:R-:W-:Y:S01]  /*2900*/  UMOV UR13, 0x40000040 ;  /* 0x40000040000d7882 */ /* 0x000fe20000000000 */
[----:B---3--:R-:W-:-:S07]  /*2910*/  WARPGROUP.ARRIVE ;  /* 0x00000000000079c5 */ /* 0x008fce0000000000 */
[----:B------:R-:W-:Y:S03]  /*2920*/  HGMMA.64x256x16.F32 R24, gdesc[UR12], R24, gsb0 ;  /* 0x03e000000c1879f0 */ /* 0x000fe60008000818 */
        /* <DEDUP_REMOVED lines=65> */
[----:B0-----:R-:W3:Y:S04]  /*2d40*/  LDL.LU.64 R24, [R1] ;  /* 0x0000000001187983 */ /* 0x001ee80000300a00 */
        /* <DEDUP_REMOVED lines=63> */
[----:B------:R-:W-:-:S02]  /*3140*/  UIADD3 UR12, UR8, 0x4, URZ ;  /* 0x00000004080c7890 */ /* 0x000fc4000fffe03f */
[----:B------:R-:W-:Y:S01]  /*3150*/  UIADD3 UR14, UR6, 0x4, URZ ;  /* 0x00000004060e7890 */ /* 0x000fe2000fffe03f */
[----:B------:R-:W-:Y:S01]  /*3160*/  UMOV UR13, 0x40000040 ;  /* 0x40000040000d7882 */ /* 0x000fe20000000000 */
[----:B------:R-:W-:Y:S01]  /*3170*/  UMOV UR15, 0x40000040 ;  /* 0x40000040000f7882 */ /* 0x000fe20000000000 */
[----:B---3--:R-:W-:-:S06]  /*3180*/  WARPGROUP.ARRIVE ;  /* 0x00000000000079c5 */ /* 0x008fcc0000000000 */
[----:B------:R-:W-:Y:S03]  /*3190*/  HGMMA.64x256x16.F32 R24, gdesc[UR12], R24, gsb0 ;  /* 0x03e000000c1879f0 */ /* 0x000fe60008000818 */
[----:B------:R-:W-:Y:S02]  /*31a0*/  WARPGROUP.DEPBAR.LE gsb0, 0x0 ;  /* 0x00008000000079c5 */ /* 0x000fe40000010000 */
[----:B------:R-:W-:Y:S01]  /*31b0*/  STL.64 [R1], R24 ;  /* 0x0000001801007387 */ /* 0x000fe20000100a00 */
[----:B------:R-:W-:Y:S01]  /*31c0*/  IMAD.MOV.U32 R2, RZ, RZ, R150 ;  /* 0x000000ffff027224 */ /* 0x000fe200078e0096 */
[----:B------:R-:W-:Y:S01]  /*31d0*/  MOV R0, R151 ;  /* 0x0000009700007202 */ /* 0x000fe20000000f00 */
[----:B------:R-:W-:Y:S01]  /*31e0*/  IMAD.MOV.U32 R3, RZ, RZ, R149 ;  /* 0x000000ffff037224 */ /* 0x000fe200078e0095 */
[----:B------:R-:W-:Y:S01]  /*31f0*/  STL.64 [R1+0x8], R26 ;  /* 0x0000081a01007387 */ /* 0x000fe20000100a00 */
[----:B------:R-:W-:Y:S01]  /*3200*/  MOV R4, R148 ;  /* 0x0000009400047202 */ /* 0x000fe20000000f00 */
[----:B------:R-:W-:Y:S01]  /*3210*/  IMAD.MOV.U32 R6, RZ, RZ, R146 ;  /* 0x000000ffff067224 */ /* 0x000fe200078e0092 */
[----:B------:R-:W-:Y:S01]  /*3220*/  MOV R7, R145 ;  /* 0x0000009100077202 */ /* 0x000fe20000000f00 */
        /* <DEDUP_REMOVED lines=32> */
[----:B------:R0:W-:Y:S01]  /*3430*/  STL.64 [R1+0x50], R44 ;  /* 0x0000502c01007387 */ /* 0x0001e20000100a00 */
[----:B------:R-:W-:Y:S01]  /*3440*/  IMAD.MOV.U32 R207, RZ, RZ, R123 ;  /* 0x000000ffffcf7224 */ /* 0x000fe200078e007b */
[----:B------:R-:W-:Y:S01]  /*3450*/  MOV R202, R118 ;  /* 0x0000007600ca7202 */ /* 0x000fe20000000f00 */
[----:B------:R-:W-:Y:S01]  /*3460*/  IMAD.MOV.U32 R204, RZ, RZ, R120 ;  /* 0x000000ffffcc7224 */ /* 0x000fe200078e0078 */
[----:B------:R-:W3:Y:S01]  /*3470*/  LDL.LU.64 R150, [R1+0xa30] ;  /* 0x000a300001967983 */ /* 0x000ee20000300a00 */
        /* <DEDUP_REMOVED lines=96> */
[----:B------:R-:W-:-:S03]  /*3a80*/  IMAD.MOV.U32 R234, RZ, RZ, R47 ;  /* 0x000000ffffea7224 */ /* 0x000fc600078e002f */
        /* <DEDUP_REMOVED lines=28> */
[----:B0-----:R-:W3:Y:S04]  /*3c50*/  LDL.LU.64 R44, [R1+0x888] ;  /* 0x00088800012c7983 */ /* 0x001ee80000300a00 */
        /* <DEDUP_REMOVED lines=11> */
[----:B------:R-:W-:-:S02]  /*3d10*/  UMOV UR13, 0x40000040 ;  /* 0x40000040000d7882 */ /* 0x000fc40000000000 */
[----:B--2---:R-:W-:Y:S01]  /*3d20*/  STL [R1+0x830], R160 ;  /* 0x000830a001007387 */ /* 0x004fe20000100800 */
[----:B---3--:R-:W-:-:S06]  /*3d30*/  WARPGROUP.ARRIVE ;  /* 0x00000000000079c5 */ /* 0x008fcc0000000000 */
        /* <DEDUP_REMOVED lines=74> */
[----:B------:R-:W-:-:S02]  /*41e0*/  IMAD.MOV.U32 R151, RZ, RZ, R214 ;  /* 0x000000ffff977224 */ /* 0x000fc400078e00d6 */
[----:B------:R-:W-:Y:S01]  /*41f0*/  IMAD.MOV.U32 R160, RZ, RZ, R213 ;  /* 0x000000ffffa07224 */ /* 0x000fe200078e00d5 */
[----:B------:R-:W-:Y:S01]  /*4200*/  MOV R213, R23 ;  /* 0x0000001700d57202 */ /* 0x000fe20000000f00 */
        /* <DEDUP_REMOVED lines=14> */
[----:B------:R-:W-:Y:S01]  /*42f0*/  IMAD.MOV.U32 R235, RZ, RZ, R0 ;  /* 0x000000ffffeb7224 */ /* 0x000fe200078e0000 */
[----:B------:R-:W-:Y:S02]  /*4300*/  UIADD3 UR12, UR8, 0x6, URZ ;  /* 0x00000006080c7890 */ /* 0x000fe4000fffe03f */
[----:B------:R-:W-:Y:S01]  /*4310*/  UIADD3 UR14, UR6, 0x6, URZ ;  /* 0x00000006060e7890 */ /* 0x000fe2000fffe03f */
[----:B------:R-:W-:Y:S01]  /*4320*/  UMOV UR13, 0x40000040 ;  /* 0x40000040000d7882 */ /* 0x000fe20000000000 */
[----:B------:R-:W-:Y:S01]  /*4330*/  UMOV UR15, 0x40000040 ;  /* 0x40000040000f7882 */ /* 0x000fe20000000000 */
        /* <DEDUP_REMOVED lines=236> */
[----:B------:R-:W-:Y:S01]  /*5200*/  STL.64 [R1+0x30], R36 ;  /* 0x0000302401007387 */ /* 0x000fe20000100a00 */
[----:B------:R-:W-:-:S03]  /*5210*/  IMAD.MOV.U32 R2, RZ, RZ, R150 ;  /* 0x000000ffff027224 */ /* 0x000fc600078e0096 */
[----:B------:R-:W-:Y:S01]  /*5220*/  STL.64 [R1+0x38], R38 ;  /* 0x0000382601007387 */ /* 0x000fe20000100a00 */
[----:B------:R-:W-:-:S03]  /*5230*/  IMAD.MOV.U32 R0, RZ, RZ, R151 ;  /* 0x000000ffff007224 */ /* 0x000fc600078e0097 */
[----:B------:R-:W-:Y:S01]  /*5240*/  STL.64 [R1+0x40], R40 ;  /* 0x0000402801007387 */ /* 0x000fe20000100a00 */
[----:B------:R-:W-:Y:S01]  /*5250*/  IMAD.MOV.U32 R4, RZ, RZ, R148 ;  /* 0x000000ffff047224 */ /* 0x000fe200078e0094 */
[----:B------:R-:W-:Y:S02]  /*5260*/  MOV R3, R149 ;  /* 0x0000009500037202 */ /* 0x000fe40000000f00 */
[----:B------:R-:W-:Y:S01]  /*5270*/  STL.64 [R1+0x48], R42 ;  /* 0x0000482a01007387 */ /* 0x000fe20000100a00 */
[----:B------:R-:W-:Y:S01]  /*5280*/  MOV R6, R146 ;  /* 0x0000009200067202 */ /* 0x000fe20000000f00 */
[----:B------:R-:W-:Y:S02]  /*5290*/  IMAD.MOV.U32 R5, RZ, RZ, R147 ;  /* 0x000000ffff057224 */ /* 0x000fe400078e0093 */
[----:B------:R0:W-:Y:S01]  /*52a0*/  STL.64 [R1+0x50], R44 ;  /* 0x0000502c01007387 */ /* 0x0001e20000100a00 */
[----:B------:R-:W-:-:S03]  /*52b0*/  IMAD.MOV.U32 R8, RZ, RZ, R144 ;  /* 0x000000ffff087224 */ /* 0x000fc600078e0090 */
[----:B------:R-:W3:Y:S01]  /*52c0*/  LDL.LU.64 R150, [R1+0x778] ;  /* 0x0007780001967983 */ /* 0x000ee20000300a00 */
[----:B------:R-:W-:Y:S01]  /*52d0*/  IMAD.MOV.U32 R7, RZ, RZ, R145 ;  /* 0x000000ffff077224 */ /* 0x000fe200078e0091 */
[----:B------:R-:W-:Y:S02]  /*52e0*/  MOV R9, R143 ;  /* 0x0000008f00097202 */ /* 0x000fe40000000f00 */
[----:B------:R-:W3:Y:S01]  /*52f0*/  LDL.LU.64 R148, [R1+0x770] ;  /* 0x0007700001947983 */ /* 0x000ee20000300a00 */
[----:B------:R-:W-:Y:S01]  /*5300*/  IMAD.MOV.U32 R10, RZ, RZ, R142 ;  /* 0x000000ffff0a7224 */ /* 0x000fe200078e008e */
[----:B------:R-:W-:Y:S02]  /*5310*/  MOV R12, R140 ;  /* 0x0000008c000c7202 */ /* 0x000fe40000000f00 */
[----:B------:R-:W3:Y:S01]  /*5320*/  LDL.LU.64 R146, [R1+0x768] ;  /* 0x0007680001927983 */ /* 0x000ee20000300a00 */
[----:B------:R-:W-:-:S03]  /*5330*/  IMAD.MOV.U32 R11, RZ, RZ, R141 ;  /* 0x000000ffff0b7224 */ /* 0x000fc600078e008d */
[----:B------:R-:W3:Y:S01]  /*5340*/  LDL.LU.64 R144, [R1+0x760] ;  /* 0x0007600001907983 */ /* 0x000ee20000300a00 */
[----:B------:R-:W-:Y:S01]  /*5350*/  IMAD.MOV.U32 R14, RZ, RZ, R138 ;  /* 0x000000ffff0e7224 */ /* 0x000fe200078e008a */
[----:B------:R-:W-:Y:S01]  /*5360*/  MOV R15, R137 ;  /* 0x00000089000f7202 */ /* 0x000fe20000000f00 */
[----:B------:R-:W-:Y:S01]  /*5370*/  IMAD.MOV.U32 R13, RZ, RZ, R139 ;  /* 0x000000ffff0d7224 */ /* 0x000fe200078e008b */
        /* <DEDUP_REMOVED lines=488> */
[----:B------:R-:W-:-:S03]  /*7200*/  MOV R4, R150 ;  /* 0x0000009600047202 */ /* 0x000fc60000000f00 */
[----:B------:R-:W-:Y:S01]  /*7210*/  STL.64 [R1+0x38], R38 ;  /* 0x0000382601007387 */ /* 0x000fe20000100a00 */
[----:B------:R-:W-:-:S03]  /*7220*/  IMAD.MOV.U32 R3, RZ, RZ, R151 ;  /* 0x000000ffff037224 */ /* 0x000fc600078e0097 */
[----:B------:R-:W-:Y:S01]  /*7230*/  STL.64 [R1+0x40], R40 ;  /* 0x0000402801007387 */ /* 0x000fe20000100a00 */
[----:B------:R-:W-:-:S03]  /*7240*/  IMAD.MOV.U32 R6, RZ, RZ, R148 ;  /* 0x000000ffff067224 */ /* 0x000fc600078e0094 */
[----:B------:R-:W-:Y:S01]  /*7250*/  STL.64 [R1+0x48], R42 ;  /* 0x0000482a01007387 */ /* 0x000fe20000100a00 */
[----:B------:R-:W-:Y:S01]  /*7260*/  IMAD.MOV.U32 R5, RZ, RZ, R149 ;  /* 0x000000ffff057224 */ /* 0x000fe200078e0095 */
[----:B------:R-:W-:Y:S02]  /*7270*/  MOV R7, R147 ;  /* 0x0000009300077202 */ /* 0x000fe40000000f00 */
[----:B------:R0:W-:Y:S01]  /*7280*/  STL.64 [R1+0x50], R44 ;  /* 0x0000502c01007387 */ /* 0x0001e20000100a00 */
        /* <DEDUP_REMOVED lines=149> */
[----:B------:R-:W-:Y:S02]  /*7be0*/  IMAD.MOV.U32 R16, RZ, RZ, R46 ;  /* 0x000000ffff107224 */ /* 0x000fe400078e002e */
[----:B------:R-:W-:Y:S01]  /*7bf0*/  IMAD.MOV.U32 R2, RZ, RZ, R47 ;  /* 0x000000ffff027224 */ /* 0x000fe200078e002f */
        /* <DEDUP_REMOVED lines=100> */
[----:B------:R-:W-:Y:S01]  /*8240*/  IMAD.MOV.U32 R220, RZ, RZ, R19 ;  /* 0x000000ffffdc7224 */ /* 0x000fe200078e0013 */
[----:B------:R0:W5:Y:S01]  /*8250*/  LDL.LU R16, [R1+0x2c4] ;  /* 0x0002c40001107983 */ /* 0x0001620000300800 */
[----:B------:R-:W-:-:S02]  /*8260*/  IMAD.MOV.U32 R222, RZ, RZ, R17 ;  /* 0x000000ffffde7224 */ /* 0x000fc400078e0011 */
[----:B------:R-:W-:Y:S01]  /*8270*/  IMAD.MOV.U32 R223, RZ, RZ, R15 ;  /* 0x000000ffffdf7224 */ /* 0x000fe200078e000f */
[----:B------:R0:W5:Y:S01]  /*8280*/  LDL.LU R2, [R1+0x2c0] ;  /* 0x0002c00001027983 */ /* 0x0001620000300800 */
[----:B------:R-:W-:Y:S02]  /*8290*/  IMAD.MOV.U32 R225, RZ, RZ, R13 ;  /* 0x000000ffffe17224 */ /* 0x000fe400078e000d */
[----:B------:R-:W-:Y:S01]  /*82a0*/  IMAD.MOV.U32 R226, RZ, RZ, R12 ;  /* 0x000000ffffe27224 */ /* 0x000fe200078e000c */
[----:B------:R0:W5:Y:S01]  /*82b0*/  LDL.LU R0, [R1+0x2bc] ;  /* 0x0002bc0001007983 */ /* 0x0001620000300800 */
[----:B------:R-:W-:Y:S02]  /*82c0*/  IMAD.MOV.U32 R228, RZ, RZ, R10 ;  /* 0x000000ffffe47224 */ /* 0x000fe400078e000a */
[----:B------:R-:W-:Y:S02]  /*82d0*/  IMAD.MOV.U32 R229, RZ, RZ, R9 ;  /* 0x000000ffffe57224 */ /* 0x000fe400078e0009 */
[----:B------:R-:W-:-:S02]  /*82e0*/  IMAD.MOV.U32 R231, RZ, RZ, R7 ;  /* 0x000000ffffe77224 */ /* 0x000fc400078e0007 */
        /* <DEDUP_REMOVED lines=70> */
[----:B-1----:R0:W5:Y:S04]  /*8750*/  LDL.LU R160, [R1+0x2b8] ;  /* 0x0002b80001a07983 */ /* 0x0021680000300800 */
[----:B------:R-:W2:Y:S04]  /*8760*/  LDL.LU.64 R150, [R1+0x2b0] ;  /* 0x0002b00001967983 */ /* 0x000ea80000300a00 */
        /* <DEDUP_REMOVED lines=20> */
[----:B------:R-:W2:Y:S01]  /*88b0*/  LDL.LU.64 R108, [R1+0x208] ;  /* 0x00020800016c7983 */ /* 0x000ea20000300a00 */
[----:B------:R-:W-:Y:S01]  /*88c0*/  UIADD3 UR12, UR8, 0xc06, URZ ;  /* 0x00000c06080c7890 */ /* 0x000fe2000fffe03f */
[----:B------:R-:W-:Y:S01]  /*88d0*/  UMOV UR13, 0x40000040 ;  /* 0x40000040000d7882 */ /* 0x000fe20000000000 */
[----:B--2---:R-:W-:-:S07]  /*88e0*/  WARPGROUP.ARRIVE ;  /* 0x00000000000079c5 */ /* 0x004fce0000000000 */
[----:B------:R-:W-:Y:S03]  /*88f0*/  HGMMA.64x256x16.F32 R24, gdesc[UR12], R24, gsb0 ;  /* 0x03e000000c1879f0 */ /* 0x000fe60008000818 */
[----:B------:R-:W-:Y:S02]  /*8900*/  WARPGROUP.DEPBAR.LE gsb0, 0x0 ;  /* 0x00008000000079c5 */ /* 0x000fe40000010000 */
[----:B0-----:R-:W-:Y:S05]  /*8910*/  @!P1 BRA `(.L_x_18) ;  /* 0x0000008000a89947 */ /* 0x001fea0003800000 */
[----:B------:R-:W-:Y:S02]  /*8920*/  UIADD3 UR6, UR37, 0x1, URZ ;  /* 0x0000000125067890 */ /* 0x000fe4000fffe03f */
[----:B------:R-:W-:Y:S02]  /*8930*/  UMOV UR7, UR37 ;  /* 0x0000002500077c82 */ /* 0x000fe40008000000 */
[----:B------:R-:W-:-:S04]  /*8940*/  UISETP.NE.AND UP0, UPT, UR6, 0x5, UPT ;  /* 0x000000050600788c */ /* 0x000fc8000bf05270 */
[----:B------:R-:W-:Y:S02]  /*8950*/  USEL UR9, URZ, 0x1, UP0 ;  /* 0x000000013f097887 */ /* 0x000fe40008000000 */
[----:B------:R-:W-:Y:S02]  /*8960*/  USEL UR6, UR6, URZ, UP0 ;  /* 0x0000003f06067287 */ /* 0x000fe40008000000 */
[----:B------:R-:W-:-:S12]  /*8970*/  ULOP3.LUT UR9, UR36, UR9, URZ, 0x3c, !UPT ;  /* 0x0000000924097292 */ /* 0x000fd8000f8e3c3f */
.L_x_25:
[----:B------:R-:W-:Y:S05]  /*8980*/  @!P0 BRA `(.L_x_19) ;  /* 0x0000000000048947 */ /* 0x000fea0003800000 */
[----:B------:R-:W-:Y:S01]  /*8990*/  BPT.TRAP 0x1 ;  /* 0x000000040000795c */ /* 0x000fe20000300000 */
.L_x_19:
[----:B------:R-:W0:Y:S01]  /*89a0*/  S2UR UR10, SR_CgaCtaId ;  /* 0x00000000000a79c3 */ /* 0x000e220000008800 */
[----:B------:R-:W-:Y:S01]  /*89b0*/  UMOV UR8, 0x400 ;  /* 0x0000040000087882 */ /* 0x000fe20000000000 */
[----:B------:R-:W-:-:S04]  /*89c0*/  MOV R3, UR9 ;  /* 0x0000000900037c02 */ /* 0x000fc80008000f00 */
[----:B------:R-:W-:Y:S01]  /*89d0*/  SHF.L.U32 R3, R3, 0x1f, RZ ;  /* 0x0000001f03037819 */ /* 0x000fe200000006ff */
[----:B0-----:R-:W-:-:S04]  /*89e0*/  ULEA UR8, UR10, UR8, 0x18 ;  /* 0x000000080a087291 */ /* 0x001fc8000f8ec03f */
[----:B------:R-:W-:-:S09]  /*89f0*/  ULEA UR10, UR6, UR8, 0x3 ;  /* 0x00000008060a7291 */ /* 0x000fd2000f8e183f */
[----:B------:R0:W1:Y:S01]  /*8a00*/  SYNCS.PHASECHK.TRANS64.TRYWAIT P1, [UR10], R3 ;  /* 0x00000003ff0075a7 */ /* 0x000062000802014a */
[----:B------:R-:W-:Y:S05]  /*8a10*/  @!P0 BRA `(.L_x_20) ;  /* 0x0000000000048947 */ /* 0x000fea0003800000 */
[----:B------:R-:W-:Y:S01]  /*8a20*/  BPT.TRAP 0x1 ;  /* 0x000000040000795c */ /* 0x000fe20000300000 */
.L_x_20:
[----:B-1----:R-:W-:Y:S05]  /*8a30*/  @P1 BRA `(.L_x_21) ;  /* 0x0000000000081947 */ /* 0x002fea0003800000 */
[----:B------:R-:W1:Y:S02]  /*8a40*/  SYNCS.PHASECHK.TRANS64.TRYWAIT P1, [UR10], R3 ;  /* 0x00000003ff0075a7 */ /* 0x000e64000802014a */
[----:B-1----:R-:W-:Y:S05]  /*8a50*/  @!P1 BRA `(.L_x_22) ;  /* 0x000001ac00849947 */ /* 0x002fea0003800000 */
.L_x_21:
        /* <DEDUP_REMOVED lines=64> */
[----:B--2---:R-:W2:Y:S04]  /*8e60*/  LDL.LU.64 R24, [R1] ;  /* 0x0000000001187983 */ /* 0x004ea80000300a00 */
        /* <DEDUP_REMOVED lines=63> */
[----:B------:R-:W-:-:S02]  /*9260*/  ULEA UR10, UR6, UR4, 0xc ;  /* 0x00000004060a7291 */ /* 0x000fc4000f8e603f */
[----:B------:R-:W-:Y:S01]  /*9270*/  ULEA UR11, UR6, UR5, 0xc ;  /* 0x00000005060b7291 */ /* 0x000fe2000f8e603f */
[----:B-----5:R-:W-:Y:S01]  /*9280*/  STL [R1+0x2c4], R16 ;  /* 0x0002c41001007387 */ /* 0x020fe20000100800 */
[----:B------:R-:W-:Y:S01]  /*9290*/  UMOV UR13, 0x40000040 ;  /* 0x40000040000d7882 */ /* 0x000fe20000000000 */
[----:B------:R-:W-:Y:S02]  /*92a0*/  UMOV UR15, 0x40000040 ;  /* 0x40000040000f7882 */ /* 0x000fe40000000000 */
[----:B------:R-:W-:Y:S01]  /*92b0*/  UMOV UR12, UR10 ;  /* 0x0000000a000c7c82 */ /* 0x000fe20008000000 */
[----:B------:R3:W-:Y:S01]  /*92c0*/  STL [R1+0x2c0], R2 ;  /* 0x0002c00201007387 */ /* 0x0007e20000100800 */
[----:B------:R-:W-:-:S03]  /*92d0*/  UMOV UR14, UR11 ;  /* 0x0000000b000e7c82 */ /* 0x000fc60008000000 */
[----:B------:R4:W-:Y:S01]  /*92e0*/  STL [R1+0x2bc], R0 ;  /* 0x0002bc0001007387 */ /* 0x0009e20000100800 */
[----:B--2---:R-:W-:-:S06]  /*92f0*/  WARPGROUP.ARRIVE ;  /* 0x00000000000079c5 */ /* 0x004fcc0000000000 */
[----:B------:R-:W-:Y:S03]  /*9300*/  HGMMA.64x256x16.F32 R24, gdesc[UR12], R24, gsb0 ;  /* 0x03e000000c1879f0 */ /* 0x000fe60008000818 */
[----:B------:R-:W-:Y:S02]  /*9310*/  WARPGROUP.DEPBAR.LE gsb0, 0x0 ;  /* 0x00008000000079c5 */ /* 0x000fe40000010000 */
[----:B------:R-:W-:Y:S01]  /*9320*/  STL.64 [R1], R24 ;  /* 0x0000001801007387 */ /* 0x000fe20000100a00 */
[----:B---3--:R-:W-:Y:S01]  /*9330*/  MOV R2, R150 ;  /* 0x0000009600027202 */ /* 0x008fe20000000f00 */
[----:B----4-:R-:W-:Y:S01]  /*9340*/  IMAD.MOV.U32 R0, RZ, RZ, R151 ;  /* 0x000000ffff007224 */ /* 0x010fe200078e0097 */
[----:B------:R-:W-:Y:S01]  /*9350*/  MOV R5, R147 ;  /* 0x0000009300057202 */ /* 0x000fe20000000f00 */
[----:B------:R-:W-:Y:S01]  /*9360*/  STL.64 [R1+0x8], R26 ;  /* 0x0000081a01007387 */ /* 0x000fe20000100a00 */
[----:B-1----:R-:W-:Y:S01]  /*9370*/  IMAD.MOV.U32 R4, RZ, RZ, R148 ;  /* 0x000000ffff047224 */ /* 0x002fe200078e0094 */
[----:B------:R-:W-:Y:S01]  /*9380*/  MOV R8, R144 ;  /* 0x0000009000087202 */ /* 0x000fe20000000f00 */
[----:B0-----:R-:W-:Y:S01]  /*9390*/  IMAD.MOV.U32 R3, RZ, RZ, R149 ;  /* 0x000000ffff037224 */ /* 0x001fe200078e0095 */
        /* <DEDUP_REMOVED lines=36> */
[----:B------:R-:W2:Y:S01]  /*95e0*/  LDL.LU.64 R150, [R1+0xce8] ;  /* 0x000ce80001967983 */ /* 0x000ea20000300a00 */
        /* <DEDUP_REMOVED lines=92> */
[----:B------:R-:W-:-:S02]  /*9bb0*/  IMAD.MOV.U32 R231, RZ, RZ, R50 ;  /* 0x000000ffffe77224 */ /* 0x000fc400078e0032 */
[----:B------:R-:W-:Y:S01]  /*9bc0*/  IMAD.MOV.U32 R232, RZ, RZ, R49 ;  /* 0x000000ffffe87224 */ /* 0x000fe200078e0031 */
[----:B------:R-:W2:Y:S01]  /*9bd0*/  LDL.LU.64 R102, [R1+0xc28] ;  /* 0x000c280001667983 */ /* 0x000ea20000300a00 */
[----:B------:R-:W-:Y:S02]  /*9be0*/  IMAD.MOV.U32 R235, RZ, RZ, R46 ;  /* 0x000000ffffeb7224 */ /* 0x000fe400078e002e */
[----:B------:R-:W-:Y:S01]  /*9bf0*/  IMAD.MOV.U32 R234, RZ, RZ, R47 ;  /* 0x000000ffffea7224 */ /* 0x000fe200078e002f */
        /* <DEDUP_REMOVED lines=28> */
[----:B0-----:R-:W2:Y:S04]  /*9dc0*/  LDL.LU.64 R44, [R1+0xb40] ;  /* 0x000b4000012c7983 */ /* 0x001ea80000300a00 */
        /* <DEDUP_REMOVED lines=11> */
[----:B------:R-:W-:-:S02]  /*9e80*/  UMOV UR13, 0x40000040 ;  /* 0x40000040000d7882 */ /* 0x000fc40000000000 */
[----:B------:R-:W-:Y:S01]  /*9e90*/  STL [R1+0xae8], R160 ;  /* 0x000ae8a001007387 */ /* 0x000fe20000100800 */
[----:B--2---:R-:W-:-:S06]  /*9ea0*/  WARPGROUP.ARRIVE ;  /* 0x00000000000079c5 */ /* 0x004fcc0000000000 */
        /* <DEDUP_REMOVED lines=335> */
[----:B------:R-:W-:-:S03]  /*b3a0*/  MOV R0, R151 ;  /* 0x0000009700007202 */ /* 0x000fc60000000f00 */
[----:B------:R-:W-:Y:S01]  /*b3b0*/  STL.64 [R1+0x40], R40 ;  /* 0x0000402801007387 */ /* 0x000fe20000100a00 */
[----:B------:R-:W-:Y:S01]  /*b3c0*/  MOV R4, R148 ;  /* 0x0000009400047202 */ /* 0x000fe20000000f00 */
[----:B------:R-:W-:Y:S02]  /*b3d0*/  IMAD.MOV.U32 R3, RZ, RZ, R149 ;  /* 0x000000ffff037224 */ /* 0x000fe400078e0095 */
[----:B------:R-:W-:Y:S01]  /*b3e0*/  STL.64 [R1+0x48], R42 ;  /* 0x0000482a01007387 */ /* 0x000fe20000100a00 */
[----:B------:R-:W-:-:S03]  /*b3f0*/  IMAD.MOV.U32 R6, RZ, RZ, R146 ;  /* 0x000000ffff067224 */ /* 0x000fc600078e0092 */
[----:B------:R0:W-:Y:S01]  /*b400*/  STL.64 [R1+0x50], R44 ;  /* 0x0000502c01007387 */ /* 0x0001e20000100a00 */
        /* <DEDUP_REMOVED lines=506> */
[----:B------:R-:W-:Y:S01]  /*d3b0*/  MOV R4, R148 ;  /* 0x0000009400047202 */ /* 0x000fe20000000f00 */
[----:B------:R-:W-:Y:S02]  /*d3c0*/  IMAD.MOV.U32 R3, RZ, RZ, R149 ;  /* 0x000000ffff037224 */ /* 0x000fe400078e0095 */
[----:B------:R-:W-:Y:S01]  /*d3d0*/  STL.64 [R1+0x48], R42 ;  /* 0x0000482a01007387 */ /* 0x000fe20000100a00 */
[----:B------:R-:W-:Y:S01]  /*d3e0*/  MOV R6, R146 ;  /* 0x0000009200067202 */ /* 0x000fe20000000f00 */
[----:B------:R-:W-:Y:S02]  /*d3f0*/  IMAD.MOV.U32 R5, RZ, RZ, R147 ;  /* 0x000000ffff057224 */ /* 0x000fe400078e0093 */
[----:B------:R0:W-:Y:S01]  /*d400*/  STL.64 [R1+0x50], R44 ;  /* 0x0000502c01007387 */ /* 0x0001e20000100a00 */
[----:B------:R-:W-:Y:S01]  /*d410*/  MOV R8, R144 ;  /* 0x0000009000087202 */ /* 0x000fe20000000f00 */
[----:B------:R-:W-:-:S02]  /*d420*/  IMAD.MOV.U32 R7, RZ, RZ, R145 ;  /* 0x000000ffff077224 */ /* 0x000fc400078e0091 */
[----:B------:R-:W3:Y:S01]  /*d430*/  LDL.LU.64 R150, [R1+0x778] ;  /* 0x0007780001967983 */ /* 0x000ee20000300a00 */
[----:B------:R-:W-:Y:S01]  /*d440*/  MOV R10, R142 ;  /* 0x0000008e000a7202 */ /* 0x000fe20000000f00 */
[----:B------:R-:W-:Y:S02]  /*d450*/  IMAD.MOV.U32 R9, RZ, RZ, R143 ;  /* 0x000000ffff097224 */ /* 0x000fe400078e008f */
[----:B------:R-:W3:Y:S01]  /*d460*/  LDL.LU.64 R148, [R1+0x770] ;  /* 0x0007700001947983 */ /* 0x000ee20000300a00 */
[----:B------:R-:W-:Y:S01]  /*d470*/  MOV R12, R140 ;  /* 0x0000008c000c7202 */ /* 0x000fe20000000f00 */
[----:B------:R-:W-:Y:S02]  /*d480*/  IMAD.MOV.U32 R11, RZ, RZ, R141 ;  /* 0x000000ffff0b7224 */ /* 0x000fe400078e008d */
[----:B------:R-:W3:Y:S01]  /*d490*/  LDL.LU.64 R146, [R1+0x768] ;  /* 0x0007680001927983 */ /* 0x000ee20000300a00 */
        /* <DEDUP_REMOVED lines=251> */
[----:B------:R-:W-:-:S02]  /*e450*/  UIADD3 UR12, UR10, 0x802, URZ ;  /* 0x000008020a0c7890 */ /* 0x000fc4000fffe03f */
        /* <DEDUP_REMOVED lines=506> */
[----:B------:R-:W-:Y:S01]  /*10400*/  UIADD3 UR12, UR10, 0x806, URZ ;  /* 0x000008060a0c7890 */ /* 0x000fe2000fffe03f */
[----:B------:R-:W-:Y:S01]  /*10410*/  MOV R235, R3 ;  /* 0x0000000300eb7202 */ /* 0x000fe20000000f00 */
[----:B------:R-:W-:Y:S01]  /*10420*/  UIADD3 UR14, UR11, 0x806, URZ ;  /* 0x000008060b0e7890 */ /* 0x000fe2000fffe03f */
[----:B------:R0:W5:Y:S01]  /*10430*/  LDL.LU R16, [R1+0x2c4] ;  /* 0x0002c40001107983 */ /* 0x0001620000300800 */
[----:B------:R-:W-:Y:S01]  /*10440*/  UMOV UR13, 0x40000040 ;  /* 0x40000040000d7882 */ /* 0x000fe20000000000 */
[----:B------:R-:W-:-:S02]  /*10450*/  UMOV UR15, 0x40000040 ;  /* 0x40000040000f7882 */ /* 0x000fc40000000000 */
[----:B------:R0:W5:Y:S04]  /*10460*/  LDL.LU R2, [R1+0x2c0] ;  /* 0x0002c00001027983 */ /* 0x0001680000300800 */
[----:B------:R0:W5:Y:S01]  /*10470*/  LDL.LU R0, [R1+0x2bc] ;  /* 0x0002bc0001007983 */ /* 0x0001620000300800 */
        /* <DEDUP_REMOVED lines=96> */
[----:B------:R-:W-:Y:S01]  /*10a80*/  BPT.TRAP 0x1 ;  /* 0x000000040000795c */ /* 0x000fe20000300000 */
.L_x_23:
[----:B------:R-:W-:Y:S02]  /*10a90*/  UISETP.GT.U32.AND UP0, UPT, UR38, 0x1, UPT ;  /* 0x000000012600788c */ /* 0x000fe4000bf04070 */
[----:B------:R-:W-:-:S04]  /*10aa0*/  ULEA UR8, UR7, UR8, 0x3 ;  /* 0x0000000807087291 */ /* 0x000fc8000f8e183f */
[----:B------:R-:W-:Y:S01]  /*10ab0*/  UIADD3 UR8, UR8, 0x28, URZ ;  /* 0x0000002808087890 */ /* 0x000fe2000fffe03f */
[----:B------:R-:W-:-:S03]  /*10ac0*/  PLOP3.LUT P1, PT, PT, PT, UP0, 0x80, 0x0 ;  /* 0x000000000000781c */ /* 0x000fc60003f2f008 */
[----:B------:R-:W-:-:S09]  /*10ad0*/  UPRMT UR8, URZ, 0x654, UR8 ;  /* 0x000006543f087896 */ /* 0x000fd20008000008 */
[----:B------:R-:W-:Y:S01]  /*10ae0*/  SYNCS.ARRIVE.TRANS64.RED.A1T0 RZ, [UR8], RZ ;  /* 0x000000ffffff79a7 */ /* 0x000fe20008100408 */
[----:B------:R-:W-:Y:S05]  /*10af0*/  @P1 BRA `(.L_x_24) ;  /* 0x0000000000041947 */ /* 0x000fea0003800000 */
[----:B------:R-:W-:Y:S01]  /*10b00*/  BPT.TRAP 0x1 ;  /* 0x000000040000795c */ /* 0x000fe20000300000 */
.L_x_24:
[----:B------:R-:W-:Y:S01]  /*10b10*/  UIADD3 UR6, UR6, 0x1, URZ ;  /* 0x0000000106067890 */ /* 0x000fe2000fffe03f */
[C---:B-----5:R-:W-:Y:S01]  /*10b20*/  ISETP.GT.AND P1, PT, R0.reuse, 0x1, PT ;  /* 0x000000010000780c */ /* 0x060fe20003f24270 */
[----:B------:R-:W-:Y:S01]  /*10b30*/  UIADD3 UR7, UR7, 0x1, URZ ;  /* 0x0000000107077890 */ /* 0x000fe2000fffe03f */
[----:B------:R-:W-:Y:S01]  /*10b40*/  VIADD R0, R0, 0xffffffff ;  /* 0xffffffff00007836 */ /* 0x000fe20000000000 */
[----:B------:R-:W-:Y:S02]  /*10b50*/  UISETP.NE.AND UP0, UPT, UR6, 0x5, UPT ;  /* 0x000000050600788c */ /* 0x000fe4000bf05270 */
[----:B------:R-:W-:Y:S02]  /*10b60*/  UISETP.NE.AND UP1, UPT, UR7, 0x5, UPT ;  /* 0x000000050700788c */ /* 0x000fe4000bf25270 */
[----:B------:R-:W-:Y:S02]  /*10b70*/  USEL UR8, URZ, 0x1, UP0 ;  /* 0x000000013f087887 */ /* 0x000fe40008000000 */
[----:B------:R-:W-:-:S02]  /*10b80*/  USEL UR6, UR6, URZ, UP0 ;  /* 0x0000003f06067287 */ /* 0x000fc40008000000 */
[----:B------:R-:W-:Y:S02]  /*10b90*/  USEL UR7, UR7, URZ, UP1 ;  /* 0x0000003f07077287 */ /* 0x000fe40008800000 */
[----:B------:R-:W-:Y:S01]  /*10ba0*/  ULOP3.LUT UR9, UR9, UR8, URZ, 0x3c, !UPT ;  /* 0x0000000809097292 */ /* 0x000fe2000f8e3c3f */
[----:B------:R-:W-:Y:S11]  /*10bb0*/  @P1 BRA `(.L_x_25) ;  /* 0xffffff7c00701947 */ /* 0x000ff6000383ffff */
.L_x_18:
[----:B-----5:R-:W0:Y:S02]  /*10bc0*/  LDC R0, c[0x0][0x28c] ;  /* 0x0000a300ff007b82 */ /* 0x020e240000000800 */
[----:B0-----:R-:W-:-:S13]  /*10bd0*/  ISETP.GE.AND P1, PT, R0, 0x1, PT ;  /* 0x000000010000780c */ /* 0x001fda0003f26270 */
[----:B------:R-:W-:Y:S05]  /*10be0*/  @!P1 BRA `(.L_x_26) ;  /* 0x00000000004c9947 */ /* 0x000fea0003800000 */
[----:B------:R-:W-:Y:S05]  /*10bf0*/  @!P0 BRA `(.L_x_27) ;  /* 0x0000000000048947 */ /* 0x000fea0003800000 */
[----:B------:R-:W-:Y:S01]  /*10c00*/  BPT.TRAP 0x1 ;  /* 0x000000040000795c */ /* 0x000fe20000300000 */
.L_x_27:
[----:B------:R-:W0:Y:S01]  /*10c10*/  S2UR UR7, SR_CgaCtaId ;  /* 0x00000000000779c3 */ /* 0x000e220000008800 */
[----:B------:R-:W-:-:S04]  /*10c20*/  UISETP.LT.AND UP0, UPT, UR43, 0x1, UPT ;  /* 0x000000012b00788c */ /* 0x000fc8000bf01270 */
[----:B------:R-:W-:Y:S02]  /*10c30*/  USEL UR6, UR43, 0x1, UP0 ;  /* 0x000000012b067887 */ /* 0x000fe40008000000 */
[----:B------:R-:W-:Y:S02]  /*10c40*/  UISETP.GT.U32.AND UP0, UPT, UR38, 0x1, UPT ;  /* 0x000000012600788c */ /* 0x000fe4000bf04070 */
[----:B------:R-:W-:-:S04]  /*10c50*/  UIADD3 UR6, UR37, UR43, -UR6 ;  /* 0x0000002b25067290 */ /* 0x000fc8000fffe806 */
[----:B------:R-:W-:Y:S01]  /*10c60*/  UIMAD.WIDE.U32 UR4, UR6, -0x33333333, URZ ;  /* 0xcccccccd060478a5 */ /* 0x000fe2000f8e003f */
[----:B------:R-:W-:-:S03]  /*10c70*/  PLOP3.LUT P0, PT, PT, PT, UP0, 0x80, 0x0 ;  /* 0x000000000000781c */ /* 0x000fc60003f0f008 */
[----:B------:R-:W-:-:S03]  /*10c80*/  USHF.R.U32.HI UR4, URZ, 0x2, UR5 ;  /* 0x000000023f047899 */ /* 0x000fc60008011605 */
[----:B------:R-:W-:Y:S01]  /*10c90*/  UMOV UR5, 0x400 ;  /* 0x0000040000057882 */ /* 0x000fe20000000000 */
[----:B------:R-:W-:Y:S02]  /*10ca0*/  UIMAD UR6, UR4, -0x5, UR6 ;  /* 0xfffffffb040678a4 */ /* 0x000fe4000f8e0206 */
[----:B0-----:R-:W-:-:S04]  /*10cb0*/  ULEA UR5, UR7, UR5, 0x18 ;  /* 0x0000000507057291 */ /* 0x001fc8000f8ec03f */
[----:B------:R-:W-:-:S04]  /*10cc0*/  ULEA UR6, UR6, UR5, 0x3 ;  /* 0x0000000506067291 */ /* 0x000fc8000f8e183f */
[----:B------:R-:W-:-:S04]  /*10cd0*/  UIADD3 UR6, UR6, 0x28, URZ ;  /* 0x0000002806067890 */ /* 0x000fc8000fffe03f */
[----:B------:R-:W-:-:S09]  /*10ce0*/  UPRMT UR6, URZ, 0x654, UR6 ;  /* 0x000006543f067896 */ /* 0x000fd20008000006 */
[----:B------:R-:W-:Y:S01]  /*10cf0*/  SYNCS.ARRIVE.TRANS64.RED.A1T0 RZ, [UR6], RZ ;  /* 0x000000ffffff79a7 */ /* 0x000fe20008100406 */
[----:B------:R-:W-:Y:S05]  /*10d00*/  @P0 BRA `(.L_x_26) ;  /* 0x0000000000040947 */ /* 0x000fea0003800000 */
[----:B------:R-:W-:Y:S01]  /*10d10*/  BPT.TRAP 0x1 ;  /* 0x000000040000795c */ /* 0x000fe20000300000 */
.L_x_26:
[----:B------:R-:W0:Y:S01]  /*10d20*/  S2R R8, SR_TID.X ;  /* 0x0000000000087919 */ /* 0x000e220000002100 */
[----:B------:R-:W-:Y:S01]  /*10d30*/  MOV R19, 0x6540 ;  /* 0x0000654000137802 */ /* 0x000fe20000000f00 */
[----:B------:R-:W-:Y:S01]  /*10d40*/  USHF.R.S32.HI UR10, URZ, 0x1f, UR42 ;  /* 0x0000001f3f0a7899 */ /* 0x000fe2000801142a */
[----:B------:R-:W-:Y:S01]  /*10d50*/  LOP3.LUT R4, R160, 0x1, RZ, 0xc0, !PT ;  /* 0x00000001a0047812 */ /* 0x000fe200078ec0ff */
[----:B------:R-:W-:Y:S01]  /*10d60*/  ULDC.64 UR8, c[0x0][0x5d0] ;  /* 0x0001740000087ab9 */ /* 0x000fe20000000a00 */
[----:B------:R-:W-:Y:S01]  /*10d70*/  UIMAD.WIDE UR6, UR40, 0x100, URZ ;  /* 0x00000100280678a5 */ /* 0x000fe2000f8e023f */
[----:B------:R-:W-:Y:S01]  /*10d80*/  IMAD.U32 R6, RZ, RZ, UR8 ;  /* 0x00000008ff067e24 */ /* 0x000fe2000f8e00ff */
[----:B------:R-:W-:Y:S01]  /*10d90*/  UIMAD UR4, UR10, UR8, URZ ;  /* 0x000000080a0472a4 */ /* 0x000fe2000f8e023f */
[----:B------:R-:W-:Y:S01]  /*10da0*/  SHF.L.U32 R3, R4, 0x6, RZ ;  /* 0x0000000604037819 */ /* 0x000fe200000006ff */
[----:B------:R-:W-:Y:S02]  /*10db0*/  USHF.L.U32 UR40, UR40, 0x8, URZ ;  /* 0x0000000828287899 */ /* 0x000fe4000800063f */
[----:B------:R-:W-:Y:S01]  /*10dc0*/  UIMAD UR4, UR42, UR9, UR4 ;  /* 0x000000092a0472a4 */ /* 0x000fe2000f8e0204 */
[----:B------:R-:W-:Y:S01]  /*10dd0*/  ULDC UR8, c[0x0][0x284] ;  /* 0x0000a10000087ab9 */ /* 0x000fe20000000800 */
[----:B------:R-:W-:Y:S01]  /*10de0*/  UIADD3 UR37, UR43, UR37, URZ ;  /* 0x000000252b257290 */ /* 0x000fe2000fffe03f */
[----:B------:R-:W-:Y:S01]  /*10df0*/  IMAD.U32 R17, RZ, RZ, UR8 ;  /* 0x00000008ff117e24 */ /* 0x000fe2000f8e00ff */
[----:B------:R-:W-:-:S02]  /*10e00*/  UISETP.GE.U32.AND UP2, UPT, UR43, 0x5, UPT ;  /* 0x000000052b00788c */ /* 0x000fc4000bf46070 */
[----:B------:R-:W-:-:S04]  /*10e10*/  UISETP.GT.U32.AND UP1, UPT, UR37, 0x4, UPT ;  /* 0x000000042500788c */ /* 0x000fc8000bf24070 */
[----:B------:R-:W-:Y:S01]  /*10e20*/  UISETP.LT.U32.AND UP1, UPT, UR43, 0x5, UP1 ;  /* 0x000000052b00788c */ /* 0x000fe20008f21070 */
[C---:B0-----:R-:W-:Y:S01]  /*10e30*/  IMAD.SHL.U32 R18, R8.reuse, 0x2, RZ ;  /* 0x0000000208127824 */ /* 0x041fe200078e00ff */
[----:B------:R-:W-:Y:S02]  /*10e40*/  SHF.R.U32.HI R0, RZ, 0x2, R8 ;  /* 0x00000002ff007819 */ /* 0x000fe40000011608 */
[----:B------:R-:W-:Y:S02]  /*10e50*/  LOP3.LUT R5, R8, 0x60, RZ, 0xc0, !PT ;  /* 0x0000006008057812 */ /* 0x000fe400078ec0ff */
[----:B------:R-:W-:Y:S02]  /*10e60*/  LOP3.LUT R18, R18, 0x6, RZ, 0xc0, !PT ;  /* 0x0000000612127812 */ /* 0x000fe400078ec0ff */
[----:B------:R-:W-:Y:S02]  /*10e70*/  LOP3.LUT R0, R0, 0x7, RZ, 0xc0, !PT ;  /* 0x0000000700007812 */ /* 0x000fe400078ec0ff */
[----:B------:R-:W-:Y:S01]  /*10e80*/  PRMT R18, R18, R19, UR41 ;  /* 0x0000002912127e16 */ /* 0x000fe20008000013 */
[----:B------:R-:W-:Y:S01]  /*10e90*/  USHF.L.U32 UR41, UR41, 0x8, URZ ;  /* 0x0000000829297899 */ /* 0x000fe2000800063f */
[----:B------:R-:W-:-:S02]  /*10ea0*/  SHF.R.U32.HI R5, RZ, 0x1, R5 ;  /* 0x00000001ff057819 */ /* 0x000fc40000011605 */
[----:B------:R-:W-:Y:S02]  /*10eb0*/  SHF.R.S32.HI R19, RZ, 0x1f, R18 ;  /* 0x0000001fff137819 */ /* 0x000fe40000011412 */
[--C-:B------:R-:W-:Y:S02]  /*10ec0*/  LOP3.LUT R3, R3, 0x40, R0.reuse, 0xe2, !PT ;  /* 0x0000004003037812 */ /* 0x100fe400078ee200 */
[----:B------:R-:W-:Y:S01]  /*10ed0*/  IADD3 R0, RZ, -R5, -R0 ;  /* 0x80000005ff007210 */ /* 0x000fe20007ffe800 */
[----:B------:R-:W-:Y:S01]  /*10ee0*/  IMAD.WIDE.U32 R6, R6, UR42, R18 ;  /* 0x0000002a06067c25 */ /* 0x000fe2000f8e0012 */
[----:B------:R-:W-:-:S03]  /*10ef0*/  LOP3.LUT R3, R3, UR6, R5, 0xfe, !PT ;  /* 0x0000000603037c12 */ /* 0x000fc6000f8efe05 */
[----:B------:R-:W-:Y:S01]  /*10f00*/  IMAD R0, R4, -0x40, R0 ;  /* 0xffffffc004007824 */ /* 0x000fe200078e0200 */
[----:B------:R-:W-:Y:S01]  /*10f10*/  IADD3 R7, R7, UR4, RZ ;  /* 0x0000000407077c10 */ /* 0x000fe2000fffe0ff */
[----:B------:R-:W-:Y:S01]  /*10f20*/  ULDC UR4, c[0x0][0x288] ;  /* 0x0000a20000047ab9 */ /* 0x000fe20000000800 */
[----:B------:R-:W-:Y:S01]  /*10f30*/  MOV R4, 0xfffffffe ;  /* 0xfffffffe00047802 */ /* 0x000fe20000000f00 */
[----:B------:R-:W-:Y:S01]  /*10f40*/  UISETP.GE.AND UP0, UPT, UR41, UR4, UPT ;  /* 0x000000042900728c */ /* 0x000fe2000bf06270 */
[----:B------:R-:W-:Y:S02]  /*10f50*/  IADD3 R17, R17, -UR40, R0 ;  /* 0x8000002811117c10 */ /* 0x000fe4000fffe000 */
[----:B------:R-:W-:Y:S01]  /*10f60*/  LOP3.LUT R0, R8, 0x3, RZ, 0xc0, !PT ;  /* 0x0000000308007812 */ /* 0x000fe200078ec0ff */
[----:B------:R-:W-:Y:S02]  /*10f70*/  UISETP.GE.OR UP0, UPT, UR40, UR8, UP0 ;  /* 0x000000082800728c */ /* 0x000fe40008706670 */
[----:B------:R-:W-:-:S02]  /*10f80*/  USEL UR8, URZ, 0x1, !UP1 ;  /* 0x000000013f087887 */ /* 0x000fc4000c800000 */
[----:B------:R-:W-:Y:S01]  /*10f90*/  IMAD R0, R0, R4, UR4 ;  /* 0x0000000400007e24 */ /* 0x000fe2000f8e0204 */
[----:B------:R-:W-:Y:S01]  /*10fa0*/  UIMAD.WIDE.U32 UR4, UR37, -0x33333333, URZ ;  /* 0xcccccccd250478a5 */ /* 0x000fe2000f8e003f */
[----:B------:R-:W-:Y:S01]  /*10fb0*/  PLOP3.LUT P0, PT, PT, PT, UP0, 0x80, 0x0 ;  /* 0x000000000000781c */ /* 0x000fe20003f0f008 */
[----:B------:R-:W-:Y:S01]  /*10fc0*/  ULOP3.LUT UR36, UR36, UR8, URZ, 0x3c, !UPT ;  /* 0x0000000824247292 */ /* 0x000fe2000f8e3c3f */
[----:B------:R-:W-:Y:S01]  /*10fd0*/  VIADD R0, R0, -UR41 ;  /* 0x8000002900007c36 */ /* 0x000fe20008000000 */
[----:B------:R-:W-:Y:S01]  /*10fe0*/  USHF.R.U32.HI UR4, URZ, 0x2, UR5 ;  /* 0x000000023f047899 */ /* 0x000fe20008011605 */
[----:B------:R-:W-:-:S03]  /*10ff0*/  UMOV UR40, 0xffffffff ;  /* 0xffffffff00287882 */ /* 0x000fc60000000000 */
[----:B------:R-:W-:Y:S02]  /*11000*/  UIMAD UR37, UR4, -0x5, UR37 ;  /* 0xfffffffb042578a4 */ /* 0x000fe4000f8e0225 */
[----:B------:R-:W-:-:S04]  /*11010*/  @UP2 ULOP3.LUT UR36, UR36, 0x1, UR4, 0x78, !UPT ;  /* 0x0000000124242892 */ /* 0x000fc8000f8e7804 */
[----:B------:R-:W-:Y:S08]  /*11020*/  @P0 BRA `(.L_x_28) ;  /* 0x0000010400d80947 */ /* 0x000ff00003800000 */
[----:B------:R-:W-:Y:S01]  /*11030*/  FSETP.NEU.AND P0, PT, R16, RZ, PT ;  /* 0x000000ff1000720b */ /* 0x000fe20003f0d000 */
[----:B------:R-:W-:Y:S01]  /*11040*/  ULDC.64 UR8, c[0x0][0x5c8] ;  /* 0x0001720000087ab9 */ /* 0x000fe20000000a00 */
[----:B------:R-:W-:Y:S01]  /*11050*/  ISETP.GT.AND P3, PT, R17, RZ, PT ;  /* 0x000000ff1100720c */ /* 0x000fe20003f64270 */
[----:B------:R-:W-:Y:S01]  /*11060*/  UIMAD UR4, UR7, UR8, URZ ;  /* 0x00000008070472a4 */ /* 0x000fe2000f8e023f */
[----:B------:R-:W-:Y:S01]  /*11070*/  MOV R10, UR9 ;  /* 0x00000009000a7c02 */ /* 0x000fe20008000f00 */
[C---:B------:R-:W-:Y:S01]  /*11080*/  IMAD.WIDE.U32 R6, R3.reuse, UR8, R6 ;  /* 0x0000000803067c25 */ /* 0x040fe2000f8e0006 */
[----:B------:R-:W-:Y:S01]  /*11090*/  BSSY B0, `(.L_x_28) ;  /* 0x000106f000007945 */ /* 0x000fe20003800000 */
[----:B------:R-:W-:Y:S02]  /*110a0*/  ISETP.GT.AND P1, PT, R0, RZ, P3 ;  /* 0x000000ff0000720c */ /* 0x000fe40001f24270 */
[----:B------:R-:W-:-:S04]  /*110b0*/  IMAD R10, R3, R10, UR4 ;  /* 0x00000004030a7e24 */ /* 0x000fc8000f8e020a */
[----:B------:R-:W-:Y:S01]  /*110c0*/  IMAD.IADD R10, R7, 0x1, R10 ;  /* 0x00000001070a7824 */ /* 0x000fe200078e020a */
[----:B------:R-:W-:Y:S06]  /*110d0*/  @!P0 BRA `(.L_x_29) ;  /* 0x000000b800108947 */ /* 0x000fec0003800000 */
[----:B------:R-:W0:Y:S01]  /*110e0*/  LDC.64 R22, c[0x0][0x5b8] ;  /* 0x00016e00ff167b82 */ /* 0x000e220000000a00 */
[----:B------:R-:W2:Y:S01]  /*110f0*/  LDL.LU R11, [R1] ;  /* 0x00000000010b7983 */ /* 0x000ea20000300800 */
[----:B------:R-:W-:-:S06]  /*11100*/  ULDC.64 UR4, c[0x0][0x5c0] ;  /* 0x0001700000047ab9 */ /* 0x000fcc0000000a00 */
[----:B------:R-:W1:Y:S08]  /*11110*/  LDC.64 R14, c[0x0][0x5b0] ;  /* 0x00016c00ff0e7b82 */ /* 0x000e700000000a00 */
[----:B------:R-:W3:Y:S01]  /*11120*/  LDC.64 R12, c[0x0][0x5a8] ;  /* 0x00016a00ff0c7b82 */ /* 0x000ee20000000a00 */
[C---:B0-----:R-:W-:Y:S02]  /*11130*/  IMAD R157, R22.reuse, UR10, RZ ;  /* 0x0000000a169d7c24 */ /* 0x041fe4000f8e02ff */
[----:B------:R-:W-:-:S04]  /*11140*/  IMAD.WIDE.U32 R152, R22, UR42, R18 ;  /* 0x0000002a16987c25 */ /* 0x000fc8000f8e0012 */
[----:B------:R-:W-:Y:S02]  /*11150*/  IMAD R157, R23, UR42, R157 ;  /* 0x0000002a179d7c24 */ /* 0x000fe4000f8e029d */
[----:B-1----:R-:W-:Y:S02]  /*11160*/  IMAD R156, R14, UR7, RZ ;  /* 0x000000070e9c7c24 */ /* 0x002fe4000f8e02ff */
[----:B------:R-:W-:Y:S01]  /*11170*/  IMAD.MOV.U32 R20, RZ, RZ, R152 ;  /* 0x000000ffff147224 */ /* 0x000fe200078e0098 */
[----:B------:R-:W-:Y:S01]  /*11180*/  IADD3 R21, R153, R157, RZ ;  /* 0x0000009d99157210 */ /* 0x000fe20007ffe0ff */
[C---:B------:R-:W-:Y:S02]  /*11190*/  IMAD R156, R3.reuse, R15, R156 ;  /* 0x0000000f039c7224 */ /* 0x040fe400078e029c */
[----:B------:R-:W-:-:S05]  /*111a0*/  IMAD.WIDE.U32 R4, R3, R14, R20 ;  /* 0x0000000e03047225 */ /* 0x000fca00078e0014 */
[----:B------:R-:W-:Y:S02]  /*111b0*/  IADD3 R5, R5, R156, RZ ;  /* 0x0000009c05057210 */ /* 0x000fe40007ffe0ff */
[----:B---3--:R-:W-:-:S04]  /*111c0*/  LEA R8, P0, R4, R12, 0x1 ;  /* 0x0000000c04087211 */ /* 0x008fc800078008ff */
[----:B------:R-:W-:-:S05]  /*111d0*/  LEA.HI.X R9, R4, R13, R5, 0x1, P0 ;  /* 0x0000000d04097211 */ /* 0x000fca00000f0c05 */
[----:B------:R-:W3:Y:S01]  /*111e0*/  @P1 LDG.E.LTC128B.U16 R23, desc[UR44][R8.64] ;  /* 0x0000002c08171981 */ /* 0x000ee2000c1e1520 */
[----:B------:R-:W-:Y:S01]  /*111f0*/  BSSY B1, `(.L_x_30) ;  /* 0x0000011000017945 */ /* 0x000fe20003800000 */
[----:B---3--:R-:W-:-:S05]  /*11200*/  HADD2.F32 R4, -RZ, R23.H0_H0 ;  /* 0x20000017ff047230 */ /* 0x008fca0000004100 */
[----:B------:R-:W-:-:S04]  /*11210*/  FMUL R4, R4, R16 ;  /* 0x0000001004047220 */ /* 0x000fc80000400000 */
[----:B--2---:R-:W-:Y:S01]  /*11220*/  FFMA R7, R11, R2, R4 ;  /* 0x000000020b077223 */ /* 0x004fe20000000004 */
[----:B------:R-:W-:-:S04]  /*11230*/  LEA R4, P0, R6, UR4, 0x1 ;  /* 0x0000000406047c11 */ /* 0x000fc8000f8008ff */
[----:B------:R-:W-:Y:S02]  /*11240*/  LEA.HI.X R5, R6, UR5, R10, 0x1, P0 ;  /* 0x0000000506057c11 */ /* 0x000fe400080f0c0a */
[----:B------:R-:W-:-:S05]  /*11250*/  F2FP.F16.F32.PACK_AB R6, RZ, R7 ;  /* 0x00000007ff06723e */ /* 0x000fca00000000ff */
[----:B------:R0:W-:Y:S02]  /*11260*/  @P1 STG.E.U16 desc[UR44][R4.64], R6 ;  /* 0x0000000604001986 */ /* 0x0001e4000c10152c */
[----:B0-----:R-:W-:-:S04]  /*11270*/  IMAD.WIDE.U32 R6, R3, R14, R18 ;  /* 0x0000000e03067225 */ /* 0x001fc800078e0012 */
[----:B------:R-:W-:Y:S02]  /*11280*/  IMAD.IADD R7, R156, 0x1, R7 ;  /* 0x000000019c077824 */ /* 0x000fe400078e0207 */
[----:B------:R-:W-:-:S05]  /*11290*/  IMAD.WIDE.U32 R6, R22, UR42, R6 ;  /* 0x0000002a16067c25 */ /* 0x000fca000f8e0006 */
[----:B------:R-:W-:Y:S02]  /*112a0*/  IADD3 R7, R157, R7, RZ ;  /* 0x000000079d077210 */ /* 0x000fe40007ffe0ff */
[----:B------:R-:W-:-:S04]  /*112b0*/  LEA R10, P0, R6, R12, 0x1 ;  /* 0x0000000c060a7211 */ /* 0x000fc800078008ff */
[----:B------:R-:W-:Y:S02]  /*112c0*/  LEA.HI.X R11, R6, R13, R7, 0x1, P0 ;  /* 0x0000000d060b7211 */ /* 0x000fe400000f0c07 */
[----:B------:R-:W-:-:S13]  /*112d0*/  ISETP.GT.AND P0, PT, R0, 0x1, P3 ;  /* 0x000000010000780c */ /* 0x000fda0001f04270 */
[----:B------:R-:W-:Y:S05]  /*112e0*/  @!P0 BRA `(.L_x_31) ;  /* 0x0000000000048947 */ /* 0x000fea0003800000 */
[----:B------:R0:W5:Y:S02]  /*112f0*/  LDG.E.LTC128B.U16 R23, desc[UR44][R10.64+0x2] ;  /* 0x0000022c0a177981 */ /* 0x000164000c1e1520 */
.L_x_31:
[----:B------:R-:W-:Y:S05]  /*11300*/  BSYNC B1 ;  /* 0x0000000000017941 */ /* 0x000fea0003800000 */
.L_x_30:
[----:B------:R-:W2:Y:S01]  /*11310*/  LDL.LU R7, [R1+0x4] ;  /* 0x0000040001077983 */ /* 0x000ea20000300800 */
[----:B-----5:R-:W-:Y:S01]  /*11320*/  HADD2.F32 R6, -RZ, R23.H0_H0 ;  /* 0x20000017ff067230 */ /* 0x020fe20000004100 */
[C---:B------:R-:W-:Y:S01]  /*11330*/  SHF.L.U64.HI R155, R14.reuse, 0x3, R15 ;  /* 0x000000030e9b7819 */ /* 0x040fe2000001020f */
[----:B------:R-:W-:Y:S01]  /*11340*/  IMAD.SHL.U32 R154, R14, 0x8, RZ ;  /* 0x000000080e9a7824 */ /* 0x000fe200078e00ff */
[----:B------:R-:W3:Y:S02]  /*11350*/  LDL.LU R158, [R1+0x8] ;  /* 0x00000800019e7983 */ /* 0x000ee40000300800 */
[----:B------:R-:W-:-:S04]  /*11360*/  FMUL R6, R6, R16 ;  /* 0x0000001006067220 */ /* 0x000fc80000400000 */
[----:B--2---:R-:W-:-:S05]  /*11370*/  FFMA R6, R7, R2, R6 ;  /* 0x0000000207067223 */ /* 0x004fca0000000006 */
[----:B------:R-:W-:-:S05]  /*11380*/  F2FP.F16.F32.PACK_AB R6, RZ, R6 ;  /* 0x00000006ff06723e */ /* 0x000fca00000000ff */
[----:B------:R1:W-:Y:S01]  /*11390*/  @P0 STG.E.U16 desc[UR44][R4.64+0x2], R6 ;  /* 0x0000020604000986 */ /* 0x0003e2000c10152c */
[----:B------:R-:W-:-:S04]  /*113a0*/  ISETP.GT.AND P0, PT, R17, 0x8, PT ;  /* 0x000000081100780c */ /* 0x000fc80003f04270 */
[----:B------:R-:W-:Y:S01]  /*113b0*/  ISETP.GT.AND P1, PT, R0, RZ, P0 ;  /* 0x000000ff0000720c */ /* 0x000fe20000724270 */
[----:B-1----:R-:W-:-:S05]  /*113c0*/  IMAD.WIDE.U32 R6, R3, R14, R154 ;  /* 0x0000000e03067225 */ /* 0x002fca00078e009a */
[----:B------:R-:W-:Y:S02]  /*113d0*/  IADD3 R156, R156, R7, RZ ;  /* 0x000000079c9c7210 */ /* 0x000fe40007ffe0ff */
[----:B------:R-:W-:-:S05]  /*113e0*/  IADD3 R7, P2, R152, R6, RZ ;  /* 0x0000000698077210 */ /* 0x000fca0007f5e0ff */
[----:B------:R-:W-:Y:S01]  /*113f0*/  IMAD.X R9, R156, 0x1, R21, P2 ;  /* 0x000000019c097824 */ /* 0x000fe200010e0615 */
[----:B------:R-:W-:-:S04]  /*11400*/  LEA R8, P2, R7, R12, 0x1 ;  /* 0x0000000c07087211 */ /* 0x000fc800078408ff */
[----:B------:R-:W-:-:S05]  /*11410*/  LEA.HI.X R9, R7, R13, R9, 0x1, P2 ;  /* 0x0000000d07097211 */ /* 0x000fca00010f0c09 */
[----:B------:R1:W2:Y:S01]  /*11420*/  @P1 LDG.E.LTC128B.U16 R23, desc[UR44][R8.64] ;  /* 0x0000002c08171981 */ /* 0x0002a2000c1e1520 */
[----:B------:R-:W-:Y:S01]  /*11430*/  IADD3 R6, P2, R18, R6, RZ ;  /* 0x0000000612067210 */ /* 0x000fe20007f5e0ff */
[----:B------:R-:W-:Y:S01]  /*11440*/  BSSY B1, `(.L_x_32) ;  /* 0x0000016000017945 */ /* 0x000fe20003800000 */
[----:B------:R-:W-:Y:S02]  /*11450*/  ISETP.GT.AND P4, PT, R0, 0x1, P0 ;  /* 0x000000010000780c */ /* 0x000fe40000784270 */
[----:B------:R-:W-:Y:S02]  /*11460*/  IADD3.X R7, R19, R156, RZ, P2, !PT ;  /* 0x0000009c13077210 */ /* 0x000fe400017fe4ff */
[----:B------:R-:W-:Y:S01]  /*11470*/  MOV R156, UR9 ;  /* 0x00000009009c7c02 */ /* 0x000fe20008000f00 */
[----:B------:R-:W-:-:S04]  /*11480*/  IMAD.WIDE.U32 R6, R22, UR42, R6 ;  /* 0x0000002a16067c25 */ /* 0x000fc8000f8e0006 */
[----:B------:R-:W-:Y:S01]  /*11490*/  IMAD.IADD R7, R157, 0x1, R7 ;  /* 0x000000019d077824 */ /* 0x000fe200078e0207 */
[----:B-1----:R-:W-:-:S04]  /*114a0*/  LEA R8, P2, R6, R12, 0x1 ;  /* 0x0000000c06087211 */ /* 0x002fc800078408ff */
[----:B------:R-:W-:Y:S01]  /*114b0*/  LEA.HI.X R9, R6, R13, R7, 0x1, P2 ;  /* 0x0000000d06097211 */ /* 0x000fe200010f0c07 */
[----:B--2---:R-:W-:-:S05]  /*114c0*/  HADD2.F32 R6, -RZ, R23.H0_H0 ;  /* 0x20000017ff067230 */ /* 0x004fca0000004100 */
[----:B------:R-:W-:-:S04]  /*114d0*/  FMUL R6, R6, R16 ;  /* 0x0000001006067220 */ /* 0x000fc80000400000 */
[----:B---3--:R-:W-:Y:S01]  /*114e0*/  FFMA R7, R158, R2, R6 ;  /* 0x000000029e077223 */ /* 0x008fe20000000006 */
[----:B------:R-:W-:Y:S01]  /*114f0*/  MOV R158, UR8 ;  /* 0x00000008009e7c02 */ /* 0x000fe20008000f00 */
[----:B------:R-:W-:-:S03]  /*11500*/  IMAD.U32 R6, RZ, RZ, UR8 ;  /* 0x00000008ff067e24 */ /* 0x000fc6000f8e00ff */
[----:B------:R-:W-:Y:S01]  /*11510*/  F2FP.F16.F32.PACK_AB R7, RZ, R7 ;  /* 0x00000007ff07723e */ /* 0x000fe200000000ff */
[----:B------:R-:W-:Y:S01]  /*11520*/  IMAD.SHL.U32 R158, R158, 0x10, RZ ;  /* 0x000000109e9e7824 */ /* 0x000fe200078e00ff */
[----:B------:R-:W-:Y:S02]  /*11530*/  SHF.L.U64.HI R156, R6, 0x4, R156 ;  /* 0x00000004069c7819 */ /* 0x000fe4000001029c */
[----:B------:R-:W-:Y:S02]  /*11540*/  PRMT R159, R7, 0x7610, R159 ;  /* 0x00007610079f7816 */ /* 0x000fe4000000009f */
[----:B------:R-:W-:-:S04]  /*11550*/  IADD3 R6, P2, R158, R4, RZ ;  /* 0x000000049e067210 */ /* 0x000fc80007f5e0ff */
[----:B------:R-:W-:-:S05]  /*11560*/  IADD3.X R7, R156, R5, RZ, P2, !PT ;  /* 0x000000059c077210 */ /* 0x000fca00017fe4ff */
[----:B------:R1:W-:Y:S01]  /*11570*/  @P1 STG.E.U16 desc[UR44][R6.64], R159 ;  /* 0x0000009f06001986 */ /* 0x0003e2000c10152c */
[----:B------:R-:W-:Y:S05]  /*11580*/  @!P4 BRA `(.L_x_33) ;  /* 0x000000000004c947 */ /* 0x000fea0003800000 */
[----:B------:R2:W5:Y:S02]  /*11590*/  LDG.E.LTC128B.U16 R23, desc[UR44][R8.64+0x2] ;  /* 0x0000022c08177981 */ /* 0x000564000c1e1520 */
.L_x_33:
[----:B------:R-:W-:Y:S05]  /*115a0*/  BSYNC B1 ;  /* 0x0000000000017941 */ /* 0x000fea0003800000 */
.L_x_32:
[----:B------:R-:W3:Y:S01]  /*115b0*/  LDL.LU R161, [R1+0xc] ;  /* 0x00000c0001a17983 */ /* 0x000ee20000300800 */
[----:B-1---5:R-:W-:Y:S01]  /*115c0*/  HADD2.F32 R159, -RZ, R23.H0_H0 ;  /* 0x20000017ff9f7230 */ /* 0x022fe20000004100 */
[----:B------:R-:W-:Y:S01]  /*115d0*/  ISETP.GT.AND P1, PT, R0, 0x8, P3 ;  /* 0x000000080000780c */ /* 0x000fe20001f24270 */
[----:B------:R-:W-:Y:S03]  /*115e0*/  BSSY B1, `(.L_x_34) ;  /* 0x0000007000017945 */ /* 0x000fe60003800000 */
[----:B------:R-:W-:-:S04]  /*115f0*/  FMUL R159, R159, R16 ;  /* 0x000000109f9f7220 */ /* 0x000fc80000400000 */
[----:B---3--:R-:W-:-:S05]  /*11600*/  FFMA R159, R161, R2, R159 ;  /* 0x00000002a19f7223 */ /* 0x008fca000000009f */
[----:B------:R-:W-:-:S05]  /*11610*/  F2FP.F16.F32.PACK_AB R159, RZ, R159 ;  /* 0x0000009fff9f723e */ /* 0x000fca00000000ff */
[----:B------:R1:W-:Y:S01]  /*11620*/  @P4 STG.E.U16 desc[UR44][R6.64+0x2], R159 ;  /* 0x0000029f06004986 */ /* 0x0003e2000c10152c */
[----:B------:R-:W-:Y:S05]  /*11630*/  @!P1 BRA `(.L_x_35) ;  /* 0x0000000000049947 */ /* 0x000fea0003800000 */
[----:B------:R3:W5:Y:S02]  /*11640*/  LDG.E.LTC128B.U16 R23, desc[UR44][R10.64+0x10] ;  /* 0x0000102c0a177981 */ /* 0x000764000c1e1520 */
.L_x_35:
[----:B------:R-:W-:Y:S05]  /*11650*/  BSYNC B1 ;  /* 0x0000000000017941 */ /* 0x000fea0003800000 */
.L_x_34:
[----:B------:R-:W4:Y:S01]  /*11660*/  LDL.LU R161, [R1+0x10] ;  /* 0x0000100001a17983 */ /* 0x000f220000300800 */
[----:B-1---5:R-:W-:Y:S01]  /*11670*/  HADD2.F32 R159, -RZ, R23.H0_H0 ;  /* 0x20000017ff9f7230 */ /* 0x022fe20000004100 */
[----:B------:R-:W-:Y:S01]  /*11680*/  ISETP.GT.AND P2, PT, R0, 0x9, P3 ;  /* 0x000000090000780c */ /* 0x000fe20001f44270 */
[----:B------:R-:W-:Y:S03]  /*11690*/  BSSY B1, `(.L_x_36) ;  /* 0x0000007000017945 */ /* 0x000fe60003800000 */
[----:B------:R-:W-:-:S04]  /*116a0*/  FMUL R159, R159, R16 ;  /* 0x000000109f9f7220 */ /* 0x000fc80000400000 */
[----:B----4-:R-:W-:-:S05]  /*116b0*/  FFMA R159, R161, R2, R159 ;  /* 0x00000002a19f7223 */ /* 0x010fca000000009f */
[----:B------:R-:W-:-:S05]  /*116c0*/  F2FP.F16.F32.PACK_AB R159, RZ, R159 ;  /* 0x0000009fff9f723e */ /* 0x000fca00000000ff */
[----:B------:R1:W-:Y:S01]  /*116d0*/  @P1 STG.E.U16 desc[UR44][R4.64+0x10], R159 ;  /* 0x0000109f04001986 */ /* 0x0003e2000c10152c */
[----:B------:R-:W-:Y:S05]  /*116e0*/  @!P2 BRA `(.L_x_37) ;  /* 0x000000000004a947 */ /* 0x000fea0003800000 */
[----:B------:R4:W5:Y:S02]  /*116f0*/  LDG.E.LTC128B.U16 R23, desc[UR44][R10.64+0x12] ;  /* 0x0000122c0a177981 */ /* 0x000964000c1e1520 */
.L_x_37:
[----:B------:R-:W-:Y:S05]  /*11700*/  BSYNC B1 ;  /* 0x0000000000017941 */ /* 0x000fea0003800000 */
.L_x_36:
[----:B------:R-:W2:Y:S01]  /*11710*/  LDL.LU R161, [R1+0x14] ;  /* 0x0000140001a17983 */ /* 0x000ea20000300800 */
[----:B-1---5:R-:W-:Y:S01]  /*11720*/  HADD2.F32 R159, -RZ, R23.H0_H0 ;  /* 0x20000017ff9f7230 */ /* 0x022fe20000004100 */
[----:B------:R-:W-:Y:S01]  /*11730*/  ISETP.GT.AND P1, PT, R0, 0x8, P0 ;  /* 0x000000080000780c */ /* 0x000fe20000724270 */
[----:B------:R-:W-:Y:S03]  /*11740*/  BSSY B1, `(.L_x_38) ;  /* 0x0000007000017945 */ /* 0x000fe60003800000 */
[----:B------:R-:W-:-:S04]  /*11750*/  FMUL R159, R159, R16 ;  /* 0x000000109f9f7220 */ /* 0x000fc80000400000 */
[----:B--2---:R-:W-:-:S05]  /*11760*/  FFMA R159, R161, R2, R159 ;  /* 0x00000002a19f7223 */ /* 0x004fca000000009f */
[----:B------:R-:W-:-:S05]  /*11770*/  F2FP.F16.F32.PACK_AB R159, RZ, R159 ;  /* 0x0000009fff9f723e */ /* 0x000fca00000000ff */
[----:B------:R1:W-:Y:S01]  /*11780*/  @P2 STG.E.U16 desc[UR44][R4.64+0x12], R159 ;  /* 0x0000129f04002986 */ /* 0x0003e2000c10152c */
[----:B------:R-:W-:Y:S05]  /*11790*/  @!P1 BRA `(.L_x_39) ;  /* 0x0000000000049947 */ /* 0x000fea0003800000 */
[----:B------:R2:W5:Y:S02]  /*117a0*/  LDG.E.LTC128B.U16 R23, desc[UR44][R8.64+0x10] ;  /* 0x0000102c08177981 */ /* 0x000564000c1e1520 */
.L_x_39:
[----:B------:R-:W-:Y:S05]  /*117b0*/  BSYNC B1 ;  /* 0x0000000000017941 */ /* 0x000fea0003800000 */
.L_x_38:
        /* <DEDUP_REMOVED lines=10> */
.L_x_41:
[----:B------:R-:W-:Y:S05]  /*11860*/  BSYNC B1 ;  /* 0x0000000000017941 */ /* 0x000fea0003800000 */
.L_x_40:
        /* <DEDUP_REMOVED lines=10> */
.L_x_43:
[----:B------:R-:W-:Y:S05]  /*11910*/  BSYNC B1 ;  /* 0x0000000000017941 */ /* 0x000fea0003800000 */
.L_x_42:
        /* <DEDUP_REMOVED lines=10> */
.L_x_45:
[----:B------:R-:W-:Y:S05]  /*119c0*/  BSYNC B1 ;  /* 0x0000000000017941 */ /* 0x000fea0003800000 */
.L_x_44:
        /* <DEDUP_REMOVED lines=10> */
.L_x_47:
[----:B------:R-:W-:Y:S05]  /*11a70*/  BSYNC B1 ;  /* 0x0000000000017941 */ /* 0x000fea0003800000 */
.L_x_46:
        /* <DEDUP_REMOVED lines=10> */
.L_x_49:
[----:B------:R-:W-:Y:S05]  /*11b20*/  BSYNC B1 ;  /* 0x0000000000017941 */ /* 0x000fea0003800000 */
.L_x_48:
        /* <DEDUP_REMOVED lines=10> */
.L_x_51:
[----:B------:R-:W-:Y:S05]  /*11bd0*/  BSYNC B1 ;  /* 0x0000000000017941 */ /* 0x000fea0003800000 */
.L_x_50:
        /* <DEDUP_REMOVED lines=10> */
.L_x_53:
[----:B------:R-:W-:Y:S05]  /*11c80*/  BSYNC B1 ;  /* 0x0000000000017941 */ /* 0x000fea0003800000 */
.L_x_52:
        /* <DEDUP_REMOVED lines=10> */
.L_x_55:
[----:B------:R-:W-:Y:S05]  /*11d30*/  BSYNC B1 ;  /* 0x0000000000017941 */ /* 0x000fea0003800000 */
.L_x_54:
        /* <DEDUP_REMOVED lines=10> */
.L_x_57:
[----:B------:R-:W-:Y:S05]  /*11de0*/  BSYNC B1 ;  /* 0x0000000000017941 */ /* 0x000fea0003800000 */
.L_x_56:
        /* <DEDUP_REMOVED lines=10> */
.L_x_59:
[----:B------:R-:W-:Y:S05]  /*11e90*/  BSYNC B1 ;  /* 0x0000000000017941 */ /* 0x000fea0003800000 */
.L_x_58:
        /* <DEDUP_REMOVED lines=10> */
.L_x_61:
[----:B------:R-:W-:Y:S05]  /*11f40*/  BSYNC B1 ;  /* 0x0000000000017941 */ /* 0x000fea0003800000 */
.L_x_60:
        /* <DEDUP_REMOVED lines=10> */
.L_x_63:
[----:B------:R-:W-:Y:S05]  /*11ff0*/  BSYNC B1 ;  /* 0x0000000000017941 */ /* 0x000fea0003800000 */
.L_x_62:
        /* <DEDUP_REMOVED lines=10> */
.L_x_65:
[----:B------:R-:W-:Y:S05]  /*120a0*/  BSYNC B1 ;  /* 0x0000000000017941 */ /* 0x000fea0003800000 */
.L_x_64:
        /* <DEDUP_REMOVED lines=10> */
.L_x_67:
[----:B------:R-:W-:Y:S05]  /*12150*/  BSYNC B1 ;  /* 0x0000000000017941 */ /* 0x000fea0003800000 */
.L_x_66:
        /* <DEDUP_REMOVED lines=10> */
.L_x_69:
[----:B------:R-:W-:Y:S05]  /*12200*/  BSYNC B1 ;  /* 0x0000000000017941 */ /* 0x000fea0003800000 */
.L_x_68:
        /* <DEDUP_REMOVED lines=10> */
.L_x_71:
[----:B------:R-:W-:Y:S05]  /*122b0*/  BSYNC B1 ;  /* 0x0000000000017941 */ /* 0x000fea0003800000 */
.L_x_70:
        /* <DEDUP_REMOVED lines=10> */
.L_x_73:
[----:B------:R-:W-:Y:S05]  /*12360*/  BSYNC B1 ;  /* 0x0000000000017941 */ /* 0x000fea0003800000 */
.L_x_72:
        /* <DEDUP_REMOVED lines=10> */
.L_x_75:
[----:B------:R-:W-:Y:S05]  /*12410*/  BSYNC B1 ;  /* 0x0000000000017941 */ /* 0x000fea0003800000 */
.L_x_74:
        /* <DEDUP_REMOVED lines=10> */
.L_x_77:
[----:B------:R-:W-:Y:S05]  /*124c0*/  BSYNC B1 ;  /* 0x0000000000017941 */ /* 0x000fea0003800000 */
.L_x_76:
        /* <DEDUP_REMOVED lines=10> */
.L_x_79:
[----:B------:R-:W-:Y:S05]  /*12570*/  BSYNC B1 ;  /* 0x0000000000017941 */ /* 0x000fea0003800000 */
.L_x_78:
        /* <DEDUP_REMOVED lines=10> */
.L_x_81:
[----:B------:R-:W-:Y:S05]  /*12620*/  BSYNC B1 ;  /* 0x0000000000017941 */ /* 0x000fea0003800000 */
.L_x_80:
        /* <DEDUP_REMOVED lines=10> */
.L_x_83:
[----:B------:R-:W-:Y:S05]  /*126d0*/  BSYNC B1 ;  /* 0x0000000000017941 */ /* 0x000fea0003800000 */
.L_x_82:
        /* <DEDUP_REMOVED lines=10> */
.L_x_85:
[----:B------:R-:W-:Y:S05]  /*12780*/  BSYNC B1 ;  /* 0x0000000000017941 */ /* 0x000fea0003800000 */
.L_x_84:
        /* <DEDUP_REMOVED lines=10> */
.L_x_87:
[----:B------:R-:W-:Y:S05]  /*12830*/  BSYNC B1 ;  /* 0x0000000000017941 */ /* 0x000fea0003800000 */
.L_x_86:
        /* <DEDUP_REMOVED lines=10> */
.L_x_89:
[----:B------:R-:W-:Y:S05]  /*128e0*/  BSYNC B1 ;  /* 0x0000000000017941 */ /* 0x000fea0003800000 */
.L_x_88:
        /* <DEDUP_REMOVED lines=10> */
.L_x_91:
[----:B------:R-:W-:Y:S05]  /*12990*/  BSYNC B1 ;  /* 0x0000000000017941 */ /* 0x000fea0003800000 */
.L_x_90:
        /* <DEDUP_REMOVED lines=10> */
.L_x_93:
[----:B------:R-:W-:Y:S05]  /*12a40*/  BSYNC B1 ;  /* 0x0000000000017941 */ /* 0x000fea0003800000 */
.L_x_92:
        /* <DEDUP_REMOVED lines=10> */
.L_x_95:
[----:B------:R-:W-:Y:S05]  /*12af0*/  BSYNC B1 ;  /* 0x0000000000017941 */ /* 0x000fea0003800000 */
.L_x_94:
        /* <DEDUP_REMOVED lines=10> */
.L_x_97:
[----:B------:R-:W-:Y:S05]  /*12ba0*/  BSYNC B1 ;  /* 0x0000000000017941 */ /* 0x000fea0003800000 */
.L_x_96:
        /* <DEDUP_REMOVED lines=10> */
.L_x_99:
[----:B------:R-:W-:Y:S05]  /*12c50*/  BSYNC B1 ;  /* 0x0000000000017941 */ /* 0x000fea0003800000 */
.L_x_98:
        /* <DEDUP_REMOVED lines=10> */
.L_x_101:
[----:B------:R-:W-:Y:S05]  /*12d00*/  BSYNC B1 ;  /* 0x0000000000017941 */ /* 0x000fea0003800000 */
.L_x_100:
        /* <DEDUP_REMOVED lines=10> */
.L_x_103:
[----:B------:R-:W-:Y:S05]  /*12db0*/  BSYNC B1 ;  /* 0x0000000000017941 */ /* 0x000fea0003800000 */
.L_x_102:
        /* <DEDUP_REMOVED lines=10> */
.L_x_105:
[----:B------:R-:W-:Y:S05]  /*12e60*/  BSYNC B1 ;  /* 0x0000000000017941 */ /* 0x000fea0003800000 */
.L_x_104:
        /* <DEDUP_REMOVED lines=10> */
.L_x_107:
[----:B------:R-:W-:Y:S05]  /*12f10*/  BSYNC B1 ;  /* 0x0000000000017941 */ /* 0x000fea0003800000 */
.L_x_106:
        /* <DEDUP_REMOVED lines=10> */
.L_x_109:
[----:B------:R-:W-:Y:S05]  /*12fc0*/  BSYNC B1 ;  /* 0x0000000000017941 */ /* 0x000fea0003800000 */
.L_x_108:
        /* <DEDUP_REMOVED lines=10> */
.L_x_111:
[----:B------:R-:W-:Y:S05]  /*13070*/  BSYNC B1 ;  /* 0x0000000000017941 */ /* 0x000fea0003800000 */
.L_x_110:
        /* <DEDUP_REMOVED lines=10> */
.L_x_113:
[----:B------:R-:W-:Y:S05]  /*13120*/  BSYNC B1 ;  /* 0x0000000000017941 */ /* 0x000fea0003800000 */
.L_x_112:
        /* <DEDUP_REMOVED lines=10> */
.L_x_115:
[----:B------:R-:W-:Y:S05]  /*131d0*/  BSYNC B1 ;  /* 0x0000000000017941 */ /* 0x000fea0003800000 */
.L_x_114:
        /* <DEDUP_REMOVED lines=10> */
.L_x_117:
[----:B------:R-:W-:Y:S05]  /*13280*/  BSYNC B1 ;  /* 0x0000000000017941 */ /* 0x000fea0003800000 */
.L_x_116:
        /* <DEDUP_REMOVED lines=10> */
.L_x_119:
[----:B------:R-:W-:Y:S05]  /*13330*/  BSYNC B1 ;  /* 0x0000000000017941 */ /* 0x000fea0003800000 */
.L_x_118:
        /* <DEDUP_REMOVED lines=10> */
.L_x_121:
[----:B------:R-:W-:Y:S05]  /*133e0*/  BSYNC B1 ;  /* 0x0000000000017941 */ /* 0x000fea0003800000 */
.L_x_120:
        /* <DEDUP_REMOVED lines=10> */
.L_x_123:
[----:B------:R-:W-:Y:S05]  /*13490*/  BSYNC B1 ;  /* 0x0000000000017941 */ /* 0x000fea0003800000 */
.L_x_122:
        /* <DEDUP_REMOVED lines=10> */
.L_x_125:
[----:B------:R-:W-:Y:S05]  /*13540*/  BSYNC B1 ;  /* 0x0000000000017941 */ /* 0x000fea0003800000 */
.L_x_124:
        /* <DEDUP_REMOVED lines=10> */
.L_x_127:
[----:B------:R-:W-:Y:S05]  /*135f0*/  BSYNC B1 ;  /* 0x0000000000017941 */ /* 0x000fea0003800000 */
.L_x_126:
        /* <DEDUP_REMOVED lines=10> */
.L_x_129:
[----:B------:R-:W-:Y:S05]  /*136a0*/  BSYNC B1 ;  /* 0x0000000000017941 */ /* 0x000fea0003800000 */
.L_x_128:
        /* <DEDUP_REMOVED lines=10> */
.L_x_131:
[----:B------:R-:W-:Y:S05]  /*13750*/  BSYNC B1 ;  /* 0x0000000000017941 */ /* 0x000fea0003800000 */
.L_x_130:
        /* <DEDUP_REMOVED lines=10> */
.L_x_133:
[----:B------:R-:W-:Y:S05]  /*13800*/  BSYNC B1 ;  /* 0x0000000000017941 */ /* 0x000fea0003800000 */
.L_x_132:
        /* <DEDUP_REMOVED lines=10> */
.L_x_135:
[----:B------:R-:W-:Y:S05]  /*138b0*/  BSYNC B1 ;  /* 0x0000000000017941 */ /* 0x000fea0003800000 */
.L_x_134:
        /* <DEDUP_REMOVED lines=10> */
.L_x_137:
[----:B------:R-:W-:Y:S05]  /*13960*/  BSYNC B1 ;  /* 0x0000000000017941 */ /* 0x000fea0003800000 */
.L_x_136:
        /* <DEDUP_REMOVED lines=10> */
.L_x_139:
[----:B------:R-:W-:Y:S05]  /*13a10*/  BSYNC B1 ;  /* 0x0000000000017941 */ /* 0x000fea0003800000 */
.L_x_138:
        /* <DEDUP_REMOVED lines=10> */
.L_x_141:
[----:B------:R-:W-:Y:S05]  /*13ac0*/  BSYNC B1 ;  /* 0x0000000000017941 */ /* 0x000fea0003800000 */
.L_x_140:
        /* <DEDUP_REMOVED lines=10> */
.L_x_143:
[----:B------:R-:W-:Y:S05]  /*13b70*/  BSYNC B1 ;  /* 0x0000000000017941 */ /* 0x000fea0003800000 */
.L_x_142:
        /* <DEDUP_REMOVED lines=10> */
.L_x_145:
[----:B------:R-:W-:Y:S05]  /*13c20*/  BSYNC B1 ;  /* 0x0000000000017941 */ /* 0x000fea0003800000 */
.L_x_144:
        /* <DEDUP_REMOVED lines=10> */
.L_x_147:
[----:B------:R-:W-:Y:S05]  /*13cd0*/  BSYNC B1 ;  /* 0x0000000000017941 */ /* 0x000fea0003800000 */
.L_x_146:
        /* <DEDUP_REMOVED lines=10> */
.L_x_149:
[----:B------:R-:W-:Y:S05]  /*13d80*/  BSYNC B1 ;  /* 0x0000000000017941 */ /* 0x000fea0003800000 */
.L_x_148:
        /* <DEDUP_REMOVED lines=10> */
.L_x_151:
[----:B------:R-:W-:Y:S05]  /*13e30*/  BSYNC B1 ;  /* 0x0000000000017941 */ /* 0x000fea0003800000 */
.L_x_150:
        /* <DEDUP_REMOVED lines=10> */
.L_x_153:
[----:B------:R-:W-:Y:S05]  /*13ee0*/  BSYNC B1 ;  /* 0x0000000000017941 */ /* 0x000fea0003800000 */
.L_x_152:
        /* <DEDUP_REMOVED lines=10> */
.L_x_155:
[----:B------:R-:W-:Y:S05]  /*13f90*/  BSYNC B1 ;  /* 0x0000000000017941 */ /* 0x000fea0003800000 */
.L_x_154:
        /* <DEDUP_REMOVED lines=10> */
.L_x_157:
[----:B------:R-:W-:Y:S05]  /*14040*/  BSYNC B1 ;  /* 0x0000000000017941 */ /* 0x000fea0003800000 */
.L_x_156:
        /* <DEDUP_REMOVED lines=10> */
.L_x_159:
[----:B------:R-:W-:Y:S05]  /*140f0*/  BSYNC B1 ;  /* 0x0000000000017941 */ /* 0x000fea0003800000 */
.L_x_158:
        /* <DEDUP_REMOVED lines=10> */
.L_x_161:
[----:B------:R-:W-:Y:S05]  /*141a0*/  BSYNC B1 ;  /* 0x0000000000017941 */ /* 0x000fea0003800000 */
.L_x_160:
        /* <DEDUP_REMOVED lines=10> */
.L_x_163:
[----:B------:R-:W-:Y:S05]  /*14250*/  BSYNC B1 ;  /* 0x0000000000017941 */ /* 0x000fea0003800000 */
.L_x_162:
        /* <DEDUP_REMOVED lines=10> */
.L_x_165:
[----:B------:R-:W-:Y:S05]  /*14300*/  BSYNC B1 ;  /* 0x0000000000017941 */ /* 0x000fea0003800000 */
.L_x_164:
        /* <DEDUP_REMOVED lines=10> */
.L_x_167:
[----:B------:R-:W-:Y:S05]  /*143b0*/  BSYNC B1 ;  /* 0x0000000000017941 */ /* 0x000fea0003800000 */
.L_x_166:
        /* <DEDUP_REMOVED lines=10> */
.L_x_169:
[----:B------:R-:W-:Y:S05]  /*14460*/  BSYNC B1 ;  /* 0x0000000000017941 */ /* 0x000fea0003800000 */
.L_x_168:
        /* <DEDUP_REMOVED lines=10> */
.L_x_171:
[----:B------:R-:W-:Y:S05]  /*14510*/  BSYNC B1 ;  /* 0x0000000000017941 */ /* 0x000fea0003800000 */
.L_x_170:
        /* <DEDUP_REMOVED lines=10> */
.L_x_173:
[----:B------:R-:W-:Y:S05]  /*145c0*/  BSYNC B1 ;  /* 0x0000000000017941 */ /* 0x000fea0003800000 */
.L_x_172:
        /* <DEDUP_REMOVED lines=10> */
.L_x_175:
[----:B------:R-:W-:Y:S05]  /*14670*/  BSYNC B1 ;  /* 0x0000000000017941 */ /* 0x000fea0003800000 */
.L_x_174:
        /* <DEDUP_REMOVED lines=10> */
.L_x_177:
[----:B------:R-:W-:Y:S05]  /*14720*/  BSYNC B1 ;  /* 0x0000000000017941 */ /* 0x000fea0003800000 */
.L_x_176:
        /* <DEDUP_REMOVED lines=10> */
.L_x_179:
[----:B------:R-:W-:Y:S05]  /*147d0*/  BSYNC B1 ;  /* 0x0000000000017941 */ /* 0x000fea0003800000 */
.L_x_178:
        /* <DEDUP_REMOVED lines=10> */
.L_x_181:
[----:B------:R-:W-:Y:S05]  /*14880*/  BSYNC B1 ;  /* 0x0000000000017941 */ /* 0x000fea0003800000 */
.L_x_180:
        /* <DEDUP_REMOVED lines=10> */
.L_x_183:
[----:B------:R-:W-:Y:S05]  /*14930*/  BSYNC B1 ;  /* 0x0000000000017941 */ /* 0x000fea0003800000 */
.L_x_182:
        /* <DEDUP_REMOVED lines=10> */
.L_x_185:
[----:B------:R-:W-:Y:S05]  /*149e0*/  BSYNC B1 ;  /* 0x0000000000017941 */ /* 0x000fea0003800000 */
.L_x_184:
        /* <DEDUP_REMOVED lines=10> */
.L_x_187:
[----:B------:R-:W-:Y:S05]  /*14a90*/  BSYNC B1 ;  /* 0x0000000000017941 */ /* 0x000fea0003800000 */
.L_x_186:
        /* <DEDUP_REMOVED lines=10> */
.L_x_189:
[----:B------:R-:W-:Y:S05]  /*14b40*/  BSYNC B1 ;  /* 0x0000000000017941 */ /* 0x000fea0003800000 */
.L_x_188:
        /* <DEDUP_REMOVED lines=10> */
.L_x_191:
[----:B------:R-:W-:Y:S05]  /*14bf0*/  BSYNC B1 ;  /* 0x0000000000017941 */ /* 0x000fea0003800000 */
.L_x_190:
        /* <DEDUP_REMOVED lines=10> */
.L_x_193:
[----:B------:R-:W-:Y:S05]  /*14ca0*/  BSYNC B1 ;  /* 0x0000000000017941 */ /* 0x000fea0003800000 */
.L_x_192:
        /* <DEDUP_REMOVED lines=10> */
.L_x_195:
[----:B------:R-:W-:Y:S05]  /*14d50*/  BSYNC B1 ;  /* 0x0000000000017941 */ /* 0x000fea0003800000 */
.L_x_194:
        /* <DEDUP_REMOVED lines=10> */
.L_x_197:
[----:B------:R-:W-:Y:S05]  /*14e00*/  BSYNC B1 ;  /* 0x0000000000017941 */ /* 0x000fea0003800000 */
.L_x_196:
        /* <DEDUP_REMOVED lines=10> */
.L_x_199:
[----:B------:R-:W-:Y:S05]  /*14eb0*/  BSYNC B1 ;  /* 0x0000000000017941 */ /* 0x000fea0003800000 */
.L_x_198:
        /* <DEDUP_REMOVED lines=10> */
.L_x_201:
[----:B------:R-:W-:Y:S05]  /*14f60*/  BSYNC B1 ;  /* 0x0000000000017941 */ /* 0x000fea0003800000 */
.L_x_200:
        /* <DEDUP_REMOVED lines=10> */
.L_x_203:
[----:B------:R-:W-:Y:S05]  /*15010*/  BSYNC B1 ;  /* 0x0000000000017941 */ /* 0x000fea0003800000 */
.L_x_202:
        /* <DEDUP_REMOVED lines=10> */
.L_x_205:
[----:B------:R-:W-:Y:S05]  /*150c0*/  BSYNC B1 ;  /* 0x0000000000017941 */ /* 0x000fea0003800000 */
.L_x_204:
        /* <DEDUP_REMOVED lines=10> */
.L_x_207:
[----:B------:R-:W-:Y:S05]  /*15170*/  BSYNC B1 ;  /* 0x0000000000017941 */ /* 0x000fea0003800000 */
.L_x_206:
        /* <DEDUP_REMOVED lines=10> */
.L_x_209:
[----:B------:R-:W-:Y:S05]  /*15220*/  BSYNC B1 ;  /* 0x0000000000017941 */ /* 0x000fea0003800000 */
.L_x_208:
        /* <DEDUP_REMOVED lines=10> */
.L_x_211:
[----:B------:R-:W-:Y:S05]  /*152d0*/  BSYNC B1 ;  /* 0x0000000000017941 */ /* 0x000fea0003800000 */
.L_x_210:
        /* <DEDUP_REMOVED lines=10> */
.L_x_213:
[----:B------:R-:W-:Y:S05]  /*15380*/  BSYNC B1 ;  /* 0x0000000000017941 */ /* 0x000fea0003800000 */
.L_x_212:
        /* <DEDUP_REMOVED lines=10> */
.L_x_215:
[----:B------:R-:W-:Y:S05]  /*15430*/  BSYNC B1 ;  /* 0x0000000000017941 */ /* 0x000fea0003800000 */
.L_x_214:
        /* <DEDUP_REMOVED lines=10> */
.L_x_217:
[----:B------:R-:W-:Y:S05]  /*154e0*/  BSYNC B1 ;  /* 0x0000000000017941 */ /* 0x000fea0003800000 */
.L_x_216:
        /* <DEDUP_REMOVED lines=10> */
.L_x_219:
[----:B------:R-:W-:Y:S05]  /*15590*/  BSYNC B1 ;  /* 0x0000000000017941 */ /* 0x000fea0003800000 */
.L_x_218:
        /* <DEDUP_REMOVED lines=10> */
.L_x_221:
[----:B------:R-:W-:Y:S05]  /*15640*/  BSYNC B1 ;  /* 0x0000000000017941 */ /* 0x000fea0003800000 */
.L_x_220:
        /* <DEDUP_REMOVED lines=10> */
.L_x_223:
[----:B------:R-:W-:Y:S05]  /*156f0*/  BSYNC B1 ;  /* 0x0000000000017941 */ /* 0x000fea0003800000 */
.L_x_222:
        /* <DEDUP_REMOVED lines=10> */
.L_x_225:
[----:B------:R-:W-:Y:S05]  /*157a0*/  BSYNC B1 ;  /* 0x0000000000017941 */ /* 0x000fea0003800000 */
.L_x_224:
        /* <DEDUP_REMOVED lines=10> */
.L_x_227:
[----:B------:R-:W-:Y:S05]  /*15850*/  BSYNC B1 ;  /* 0x0000000000017941 */ /* 0x000fea0003800000 */
.L_x_226:
        /* <DEDUP_REMOVED lines=10> */
.L_x_229:
[----:B------:R-:W-:Y:S05]  /*15900*/  BSYNC B1 ;  /* 0x0000000000017941 */ /* 0x000fea0003800000 */
.L_x_228:
        /* <DEDUP_REMOVED lines=10> */
.L_x_231:
[----:B------:R-:W-:Y:S05]  /*159b0*/  BSYNC B1 ;  /* 0x0000000000017941 */ /* 0x000fea0003800000 */
.L_x_230:
        /* <DEDUP_REMOVED lines=10> */
.L_x_233:
[----:B------:R-:W-:Y:S05]  /*15a60*/  BSYNC B1 ;  /* 0x0000000000017941 */ /* 0x000fea0003800000 */
.L_x_232:
        /* <DEDUP_REMOVED lines=10> */
.L_x_235:
[----:B------:R-:W-:Y:S05]  /*15b10*/  BSYNC B1 ;  /* 0x0000000000017941 */ /* 0x000fea0003800000 */
.L_x_234:
        /* <DEDUP_REMOVED lines=10> */
.L_x_237:
[----:B------:R-:W-:Y:S05]  /*15bc0*/  BSYNC B1 ;  /* 0x0000000000017941 */ /* 0x000fea0003800000 */
.L_x_236:
        /* <DEDUP_REMOVED lines=10> */
.L_x_239:
[----:B------:R-:W-:Y:S05]  /*15c70*/  BSYNC B1 ;  /* 0x0000000000017941 */ /* 0x000fea0003800000 */
.L_x_238:
        /* <DEDUP_REMOVED lines=10> */
.L_x_241:
[----:B------:R-:W-:Y:S05]  /*15d20*/  BSYNC B1 ;  /* 0x0000000000017941 */ /* 0x000fea0003800000 */
.L_x_240:
        /* <DEDUP_REMOVED lines=10> */
.L_x_243:
[----:B------:R-:W-:Y:S05]  /*15dd0*/  BSYNC B1 ;  /* 0x0000000000017941 */ /* 0x000fea0003800000 */
.L_x_242:
        /* <DEDUP_REMOVED lines=10> */
.L_x_245:
[----:B------:R-:W-:Y:S05]  /*15e80*/  BSYNC B1 ;  /* 0x0000000000017941 */ /* 0x000fea0003800000 */
.L_x_244:
        /* <DEDUP_REMOVED lines=10> */
.L_x_247:
[----:B------:R-:W-:Y:S05]  /*15f30*/  BSYNC B1 ;  /* 0x0000000000017941 */ /* 0x000fea0003800000 */
.L_x_246:
        /* <DEDUP_REMOVED lines=10> */
.L_x_249:
[----:B------:R-:W-:Y:S05]  /*15fe0*/  BSYNC B1 ;  /* 0x0000000000017941 */ /* 0x000fea0003800000 */
.L_x_248:
        /* <DEDUP_REMOVED lines=10> */
.L_x_251:
[----:B------:R-:W-:Y:S05]  /*16090*/  BSYNC B1 ;  /* 0x0000000000017941 */ /* 0x000fea0003800000 */
.L_x_250:
        /* <DEDUP_REMOVED lines=10> */
.L_x_253:
[----:B------:R-:W-:Y:S05]  /*16140*/  BSYNC B1 ;  /* 0x0000000000017941 */ /* 0x000fea0003800000 */
.L_x_252:
        /* <DEDUP_REMOVED lines=10> */
.L_x_255:
[----:B------:R-:W-:Y:S05]  /*161f0*/  BSYNC B1 ;  /* 0x0000000000017941 */ /* 0x000fea0003800000 */
.L_x_254:
        /* <DEDUP_REMOVED lines=10> */
.L_x_257:
[----:B------:R-:W-:Y:S05]  /*162a0*/  BSYNC B1 ;  /* 0x0000000000017941 */ /* 0x000fea0003800000 */
.L_x_256:
        /* <DEDUP_REMOVED lines=10> */
.L_x_259:
[----:B------:R-:W-:Y:S05]  /*16350*/  BSYNC B1 ;  /* 0x0000000000017941 */ /* 0x000fea0003800000 */
.L_x_258:
        /* <DEDUP_REMOVED lines=10> */
.L_x_261:
[----:B------:R-:W-:Y:S05]  /*16400*/  BSYNC B1 ;  /* 0x0000000000017941 */ /* 0x000fea0003800000 */
.L_x_260:
        /* <DEDUP_REMOVED lines=10> */
.L_x_263:
[----:B------:R-:W-:Y:S05]  /*164b0*/  BSYNC B1 ;  /* 0x0000000000017941 */ /* 0x000fea0003800000 */
.L_x_262:
        /* <DEDUP_REMOVED lines=10> */
.L_x_265:
[----:B------:R-:W-:Y:S05]  /*16560*/  BSYNC B1 ;  /* 0x0000000000017941 */ /* 0x000fea0003800000 */
.L_x_264:
        /* <DEDUP_REMOVED lines=10> */
.L_x_267:
[----:B------:R-:W-:Y:S05]  /*16610*/  BSYNC B1 ;  /* 0x0000000000017941 */ /* 0x000fea0003800000 */
.L_x_266:
        /* <DEDUP_REMOVED lines=10> */
.L_x_269:
[----:B------:R-:W-:Y:S05]  /*166c0*/  BSYNC B1 ;  /* 0x0000000000017941 */ /* 0x000fea0003800000 */
.L_x_268:
        /* <DEDUP_REMOVED lines=10> */
.L_x_271:
[----:B------:R-:W-:Y:S05]  /*16770*/  BSYNC B1 ;  /* 0x0000000000017941 */ /* 0x000fea0003800000 */
.L_x_270:
        /* <DEDUP_REMOVED lines=10> */
.L_x_273:
[----:B------:R-:W-:Y:S05]  /*16820*/  BSYNC B1 ;  /* 0x0000000000017941 */ /* 0x000fea0003800000 */
.L_x_272:
        /* <DEDUP_REMOVED lines=10> */
.L_x_275:
[----:B------:R-:W-:Y:S05]  /*168d0*/  BSYNC B1 ;  /* 0x0000000000017941 */ /* 0x000fea0003800000 */
.L_x_274:
        /* <DEDUP_REMOVED lines=10> */
.L_x_277:
[----:B------:R-:W-:Y:S05]  /*16980*/  BSYNC B1 ;  /* 0x0000000000017941 */ /* 0x000fea0003800000 */
.L_x_276:
[----:B0-234-:R-:W2:Y:S01]  /*16990*/  LDL.LU R10, [R1+0x1f4] ;  /* 0x0001f400010a7983 */ /* 0x01dea20000300800 */
[----:B-----5:R-:W-:Y:S01]  /*169a0*/  HADD2.F32 R11, -RZ, R23.H0_H0 ;  /* 0x20000017ff0b7230 */ /* 0x020fe20000004100 */
        /* <DEDUP_REMOVED lines=8> */
.L_x_279:
[----:B------:R-:W-:Y:S05]  /*16a30*/  BSYNC B1 ;  /* 0x0000000000017941 */ /* 0x000fea0003800000 */
.L_x_278:
[----:B------:R-:W3:Y:S01]  /*16a40*/  LDL.LU R10, [R1+0x1f8] ;  /* 0x0001f800010a7983 */ /* 0x000ee20000300800 */
[----:B0----5:R-:W-:Y:S01]  /*16a50*/  HADD2.F32 R11, -RZ, R23.H0_H0 ;  /* 0x20000017ff0b7230 */ /* 0x021fe20000004100 */
[----:B------:R-:W-:Y:S01]  /*16a60*/  ISETP.GT.AND P1, PT, R0, 0xf9, P0 ;  /* 0x000000f90000780c */ /* 0x000fe20000724270 */
[----:B------:R-:W-:Y:S01]  /*16a70*/  BSSY B1, `(.L_x_280) ;  /* 0x000000a000017945 */ /* 0x000fe20003800000 */
[----:B------:R-:W-:Y:S02]  /*16a80*/  IADD3 R167, P0, R3, 0x80, RZ ;  /* 0x0000008003a77810 */ /* 0x000fe40007f1e0ff */
[----:B------:R-:W-:-:S04]  /*16a90*/  FMUL R11, R11, R16 ;  /* 0x000000100b0b7220 */ /* 0x000fc80000400000 */
[----:B---3--:R-:W-:-:S05]  /*16aa0*/  FFMA R11, R10, R2, R11 ;  /* 0x000000020a0b7223 */ /* 0x008fca000000000b */
[----:B------:R-:W-:-:S04]  /*16ab0*/  F2FP.F16.F32.PACK_AB R11, RZ, R11 ;  /* 0x0000000bff0b723e */ /* 0x000fc800000000ff */
[----:B------:R-:W-:Y:S01]  /*16ac0*/  PRMT R3, R11, 0x7610, R3 ;  /* 0x000076100b037816 */ /* 0x000fe20000000003 */
[----:B------:R-:W-:-:S04]  /*16ad0*/  IMAD.X R11, RZ, RZ, UR7, P0 ;  /* 0x00000007ff0b7e24 */ /* 0x000fc800080e06ff */
[----:B------:R0:W-:Y:S01]  /*16ae0*/  @P2 STG.E.U16 desc[UR44][R6.64+0x1f0], R3 ;  /* 0x0001f00306002986 */ /* 0x0001e2000c10152c */
[----:B------:R-:W-:Y:S05]  /*16af0*/  @!P1 BRA `(.L_x_281) ;  /* 0x0000000000049947 */ /* 0x000fea0003800000 */
[----:B------:R3:W5:Y:S02]  /*16b00*/  LDG.E.LTC128B.U16 R23, desc[UR44][R8.64+0x1f2] ;  /* 0x0001f22c08177981 */ /* 0x000764000c1e1520 */
.L_x_281:
[----:B------:R-:W-:Y:S05]  /*16b10*/  BSYNC B1 ;  /* 0x0000000000017941 */ /* 0x000fea0003800000 */
.L_x_280:
[----:B------:R-:W4:Y:S01]  /*16b20*/  LDL.LU R10, [R1+0x1fc] ;  /* 0x0001fc00010a7983 */ /* 0x000f220000300800 */
[----:B0----5:R-:W-:Y:S01]  /*16b30*/  HADD2.F32 R3, -RZ, R23.H0_H0 ;  /* 0x20000017ff037230 */ /* 0x021fe20000004100 */
[----:B------:R-:W-:Y:S01]  /*16b40*/  ISETP.GT.AND P0, PT, R17, 0x80, PT ;  /* 0x000000801100780c */ /* 0x000fe20003f04270 */
[----:B--23--:R-:W-:-:S03]  /*16b50*/  IMAD R8, R11, R14, RZ ;  /* 0x0000000e0b087224 */ /* 0x00cfc600078e02ff */
[----:B------:R-:W-:Y:S01]  /*16b60*/  FMUL R3, R3, R16 ;  /* 0x0000001003037220 */ /* 0x000fe20000400000 */
[C---:B------:R-:W-:Y:S01]  /*16b70*/  IMAD R165, R167.reuse, R15, R8 ;  /* 0x0000000fa7a57224 */ /* 0x040fe200078e0208 */
[----:B------:R-:W-:Y:S01]  /*16b80*/  ISETP.GT.AND P4, PT, R0, RZ, P0 ;  /* 0x000000ff0000720c */ /* 0x000fe20000784270 */
[----:B------:R-:W-:-:S05]  /*16b90*/  IMAD.WIDE.U32 R8, R167, R14, R20 ;  /* 0x0000000ea7087225 */ /* 0x000fca00078e0014 */
[----:B------:R-:W-:Y:S01]  /*16ba0*/  IADD3 R9, R9, R165, RZ ;  /* 0x000000a509097210 */ /* 0x000fe20007ffe0ff */
[----:B----4-:R-:W-:Y:S01]  /*16bb0*/  FFMA R3, R10, R2, R3 ;  /* 0x000000020a037223 */ /* 0x010fe20000000003 */
[----:B------:R-:W-:-:S04]  /*16bc0*/  LEA R10, P2, R8, R12, 0x1 ;  /* 0x0000000c080a7211 */ /* 0x000fc800078408ff */
[----:B------:R-:W-:Y:S02]  /*16bd0*/  F2FP.F16.F32.PACK_AB R3, RZ, R3 ;  /* 0x00000003ff03723e */ /* 0x000fe400000000ff */
[--C-:B------:R-:W-:Y:S02]  /*16be0*/  LEA.HI.X R11, R8, R13, R9.reuse, 0x1, P2 ;  /* 0x0000000d080b7211 */ /* 0x100fe400010f0c09 */
[----:B------:R-:W-:-:S05]  /*16bf0*/  PRMT R9, R3, 0x7610, R9 ;  /* 0x0000761003097816 */ /* 0x000fca0000000009 */
[----:B------:R0:W-:Y:S04]  /*16c00*/  @P1 STG.E.U16 desc[UR44][R6.64+0x1f2], R9 ;  /* 0x0001f20906001986 */ /* 0x0001e8000c10152c */
[----:B------:R-:W2:Y:S01]  /*16c10*/  @P4 LDG.E.LTC128B.U16 R23, desc[UR44][R10.64] ;  /* 0x0000002c0a174981 */ /* 0x000ea2000c1e1520 */
[----:B-1----:R-:W-:Y:S01]  /*16c20*/  MOV R159, UR8 ;  /* 0x00000008009f7c02 */ /* 0x002fe20008000f00 */
[----:B------:R-:W-:Y:S01]  /*16c30*/  IMAD.U32 R161, RZ, RZ, UR8 ;  /* 0x00000008ffa17e24 */ /* 0x000fe2000f8e00ff */
[----:B------:R-:W-:Y:S01]  /*16c40*/  MOV R164, UR9 ;  /* 0x0000000900a47c02 */ /* 0x000fe20008000f00 */
[----:B------:R-:W-:Y:S01]  /*16c50*/  BSSY B1, `(.L_x_282) ;  /* 0x0000013000017945 */ /* 0x000fe20003800000 */
[----:B------:R-:W-:Y:S01]  /*16c60*/  ISETP.GT.AND P2, PT, R0, 0x1, P0 ;  /* 0x000000010000780c */ /* 0x000fe20000744270 */
[----:B------:R-:W-:Y:S01]  /*16c70*/  IMAD.SHL.U32 R159, R159, 0x100, RZ ;  /* 0x000001009f9f7824 */ /* 0x000fe200078e00ff */
[----:B------:R-:W-:Y:S01]  /*16c80*/  SHF.L.U64.HI R161, R161, 0x8, R164 ;  /* 0x00000008a1a17819 */ /* 0x000fe200000102a4 */
[----:B0-----:R-:W-:-:S04]  /*16c90*/  IMAD.WIDE.U32 R8, R167, R14, R18 ;  /* 0x0000000ea7087225 */ /* 0x001fc800078e0012 */
[----:B------:R-:W-:Y:S02]  /*16ca0*/  IMAD.IADD R9, R165, 0x1, R9 ;  /* 0x00000001a5097824 */ /* 0x000fe400078e0209 */
[----:B------:R-:W-:Y:S01]  /*16cb0*/  IMAD.WIDE.U32 R162, R22, UR42, R8 ;  /* 0x0000002a16a27c25 */ /* 0x000fe2000f8e0008 */
[----:B------:R-:W-:-:S04]  /*16cc0*/  IADD3 R8, P1, R159, R4, RZ ;  /* 0x000000049f087210 */ /* 0x000fc80007f3e0ff */
[----:B------:R-:W-:Y:S01]  /*16cd0*/  IADD3 R7, R157, R163, RZ ;  /* 0x000000a39d077210 */ /* 0x000fe20007ffe0ff */
[----:B------:R-:W-:Y:S01]  /*16ce0*/  IMAD.X R9, R161, 0x1, R5, P1 ;  /* 0x00000001a1097824 */ /* 0x000fe200008e0605 */
[----:B------:R-:W-:-:S04]  /*16cf0*/  LEA R6, P3, R162, R12, 0x1 ;  /* 0x0000000ca2067211 */ /* 0x000fc800078608ff */
[----:B------:R-:W-:Y:S01]  /*16d00*/  LEA.HI.X R7, R162, R13, R7, 0x1, P3 ;  /* 0x0000000da2077211 */ /* 0x000fe200018f0c07 */
[----:B--2---:R-:W-:-:S05]  /*16d10*/  HADD2.F32 R3, -RZ, R23.H0_H0 ;  /* 0x20000017ff037230 */ /* 0x004fca0000004100 */
[----:B------:R-:W-:-:S04]  /*16d20*/  FMUL R3, R3, R16 ;  /* 0x0000001003037220 */ /* 0x000fc80000400000 */
[----:B------:R-:W-:-:S05]  /*16d30*/  FFMA R3, R24, R2, R3 ;  /* 0x0000000218037223 */ /* 0x000fca0000000003 */
[----:B------:R-:W-:-:S05]  /*16d40*/  F2FP.F16.F32.PACK_AB R3, RZ, R3 ;  /* 0x00000003ff03723e */ /* 0x000fca00000000ff */
[----:B------:R0:W-:Y:S01]  /*16d50*/  @P4 STG.E.U16 desc[UR44][R8.64], R3 ;  /* 0x0000000308004986 */ /* 0x0001e2000c10152c */
[----:B------:R-:W-:Y:S05]  /*16d60*/  @!P2 BRA `(.L_x_283) ;  /* 0x000000000004a947 */ /* 0x000fea0003800000 */
[----:B------:R1:W5:Y:S02]  /*16d70*/  LDG.E.LTC128B.U16 R23, desc[UR44][R6.64+0x2] ;  /* 0x0000022c06177981 */ /* 0x000364000c1e1520 */
.L_x_283:
[----:B------:R-:W-:Y:S05]  /*16d80*/  BSYNC B1 ;  /* 0x0000000000017941 */ /* 0x000fea0003800000 */
.L_x_282:
[----:B0----5:R-:W-:Y:S01]  /*16d90*/  HADD2.F32 R3, -RZ, R23.H0_H0 ;  /* 0x20000017ff037230 */ /* 0x021fe20000004100 */
[----:B------:R-:W-:Y:S01]  /*16da0*/  ISETP.GT.AND P1, PT, R17, 0x88, PT ;  /* 0x000000881100780c */ /* 0x000fe20003f24270 */
[----:B------:R-:W-:Y:S01]  /*16db0*/  IMAD.WIDE.U32 R14, R167, R14, R154 ;  /* 0x0000000ea70e7225 */ /* 0x000fe200078e009a */
[----:B------:R-:W-:Y:S03]  /*16dc0*/  BSSY B1, `(.L_x_284) ;  /* 0x0000010000017945 */ /* 0x000fe60003800000 */
[----:B------:R-:W-:Y:S01]  /*16dd0*/  FMUL R10, R3, R16 ;  /* 0x00000010030a7220 */ /* 0x000fe20000400000 */
[----:B------:R-:W-:Y:S02]  /*16de0*/  ISETP.GT.AND P3, PT, R0, RZ, P1 ;  /* 0x000000ff0000720c */ /* 0x000fe40000f64270 */
[----:B------:R-:W-:Y:S01]  /*16df0*/  IADD3 R152, P4, R152, R14, RZ ;  /* 0x0000000e98987210 */ /* 0x000fe20007f9e0ff */
[----:B------:R-:W-:Y:S01]  /*16e00*/  FFMA R10, R25, R2, R10 ;  /* 0x00000002190a7223 */ /* 0x000fe2000000000a */
[----:B------:R-:W-:-:S02]  /*16e10*/  IADD3 R165, R165, R15, RZ ;  /* 0x0000000fa5a57210 */ /* 0x000fc40007ffe0ff */
[----:B------:R-:W-:Y:S02]  /*16e20*/  IADD3 R14, P5, R18, R14, RZ ;  /* 0x0000000e120e7210 */ /* 0x000fe40007fbe0ff */
[----:B------:R-:W-:Y:S01]  /*16e30*/  F2FP.F16.F32.PACK_AB R3, RZ, R10 ;  /* 0x0000000aff03723e */ /* 0x000fe200000000ff */
[----:B------:R-:W-:Y:S01]  /*16e40*/  IMAD.X R20, R165, 0x1, R21, P4 ;  /* 0x00000001a5147824 */ /* 0x000fe200020e0615 */
[C---:B------:R-:W-:Y:S02]  /*16e50*/  LEA R10, P4, R152.reuse, R12, 0x1 ;  /* 0x0000000c980a7211 */ /* 0x040fe400078808ff */
[----:B------:R-:W-:Y:S02]  /*16e60*/  PRMT R17, R3, 0x7610, R17 ;  /* 0x0000761003117816 */ /* 0x000fe40000000011 */
[----:B------:R-:W-:Y:S02]  /*16e70*/  LEA.HI.X R11, R152, R13, R20, 0x1, P4 ;  /* 0x0000000d980b7211 */ /* 0x000fe400020f0c14 */
[----:B------:R-:W-:Y:S01]  /*16e80*/  PRMT R3, R23, 0x7610, R3 ;  /* 0x0000761017037816 */ /* 0x000fe20000000003 */
[----:B------:R0:W-:Y:S01]  /*16e90*/  @P2 STG.E.U16 desc[UR44][R8.64+0x2], R17 ;  /* 0x0000021108002986 */ /* 0x0001e2000c10152c */
[----:B------:R-:W-:Y:S05]  /*16ea0*/  @!P3 BRA `(.L_x_285) ;  /* 0x000000000004b947 */ /* 0x000fea0003800000 */
[----:B------:R2:W5:Y:S02]  /*16eb0*/  LDG.E.LTC128B.U16 R3, desc[UR44][R10.64] ;  /* 0x0000002c0a037981 */ /* 0x000564000c1e1520 */
.L_x_285:
[----:B------:R-:W-:Y:S05]  /*16ec0*/  BSYNC B1 ;  /* 0x0000000000017941 */ /* 0x000fea0003800000 */
.L_x_284:
[----:B--2--5:R-:W-:Y:S01]  /*16ed0*/  HADD2.F32 R11, -RZ, R3.H0_H0 ;  /* 0x20000003ff0b7230 */ /* 0x024fe20000004100 */
[----:B------:R-:W-:Y:S01]  /*16ee0*/  IADD3.X R15, R19, R165, RZ, P5, !PT ;  /* 0x000000a5130f7210 */ /* 0x000fe20002ffe4ff */
[----:B------:R-:W-:Y:S01]  /*16ef0*/  BSSY B1, `(.L_x_286) ;  /* 0x000000e000017945 */ /* 0x000fe20003800000 */
[----:B------:R-:W-:Y:S02]  /*16f00*/  IADD3 R10, P2, R8, R158, RZ ;  /* 0x0000009e080a7210 */ /* 0x000fe40007f5e0ff */
[----:B------:R-:W-:Y:S01]  /*16f10*/  FMUL R11, R11, R16 ;  /* 0x000000100b0b7220 */ /* 0x000fe20000400000 */
[----:B------:R-:W-:Y:S01]  /*16f20*/  IMAD.WIDE.U32 R22, R22, UR42, R14 ;  /* 0x0000002a16167c25 */ /* 0x000fe2000f8e000e */
[----:B------:R-:W-:-:S03]  /*16f30*/  ISETP.GT.AND P5, PT, R0, 0x1, P1 ;  /* 0x000000010000780c */ /* 0x000fc60000fa4270 */
[----:B------:R-:W-:Y:S01]  /*16f40*/  FFMA R11, R26, R2, R11 ;  /* 0x000000021a0b7223 */ /* 0x000fe2000000000b */
[----:B------:R-:W-:Y:S01]  /*16f50*/  IMAD.IADD R157, R157, 0x1, R23 ;  /* 0x000000019d9d7824 */ /* 0x000fe200078e0217 */
[----:B------:R-:W-:-:S03]  /*16f60*/  LEA R12, P4, R22, R12, 0x1 ;  /* 0x0000000c160c7211 */ /* 0x000fc600078808ff */
[----:B------:R-:W-:Y:S02]  /*16f70*/  F2FP.F16.F32.PACK_AB R14, RZ, R11 ;  /* 0x0000000bff0e723e */ /* 0x000fe400000000ff */
[----:B------:R-:W-:Y:S02]  /*16f80*/  IADD3.X R11, R9, R156, RZ, P2, !PT ;  /* 0x0000009c090b7210 */ /* 0x000fe400017fe4ff */
[----:B------:R-:W-:-:S03]  /*16f90*/  LEA.HI.X R13, R22, R13, R157, 0x1, P4 ;  /* 0x0000000d160d7211 */ /* 0x000fc600020f0c9d */
[----:B------:R2:W-:Y:S01]  /*16fa0*/  @P3 STG.E.U16 desc[UR44][R10.64], R14 ;  /* 0x0000000e0a003986 */ /* 0x0005e2000c10152c */
[----:B------:R-:W-:Y:S05]  /*16fb0*/  @!P5 BRA `(.L_x_287) ;  /* 0x000000000004d947 */ /* 0x000fea0003800000 */
[----:B------:R3:W5:Y:S02]  /*16fc0*/  LDG.E.LTC128B.U16 R3, desc[UR44][R12.64+0x2] ;  /* 0x0000022c0c037981 */ /* 0x000764000c1e1520 */
.L_x_287:
[----:B------:R-:W-:Y:S05]  /*16fd0*/  BSYNC B1 ;  /* 0x0000000000017941 */ /* 0x000fea0003800000 */
.L_x_286:
[----:B-----5:R-:W-:Y:S01]  /*16fe0*/  HADD2.F32 R15, -RZ, R3.H0_H0 ;  /* 0x20000003ff0f7230 */ /* 0x020fe20000004100 */
[----:B------:R-:W-:Y:S01]  /*16ff0*/  ISETP.GT.AND P2, PT, R0, 0x8, P0 ;  /* 0x000000080000780c */ /* 0x000fe20000744270 */
[----:B------:R-:W-:Y:S03]  /*17000*/  BSSY B1, `(.L_x_288) ;  /* 0x0000007000017945 */ /* 0x000fe60003800000 */
[----:B--2---:R-:W-:-:S04]  /*17010*/  FMUL R14, R15, R16 ;  /* 0x000000100f0e7220 */ /* 0x004fc80000400000 */
[----:B------:R-:W-:-:S05]  /*17020*/  FFMA R14, R27, R2, R14 ;  /* 0x000000021b0e7223 */ /* 0x000fca000000000e */
[----:B------:R-:W-:-:S05]  /*17030*/  F2FP.F16.F32.PACK_AB R14, RZ, R14 ;  /* 0x0000000eff0e723e */ /* 0x000fca00000000ff */
[----:B------:R2:W-:Y:S01]  /*17040*/  @P5 STG.E.U16 desc[UR44][R10.64+0x2], R14 ;  /* 0x0000020e0a005986 */ /* 0x0005e2000c10152c */
[----:B------:R-:W-:Y:S05]  /*17050*/  @!P2 BRA `(.L_x_289) ;  /* 0x000000000004a947 */ /* 0x000fea0003800000 */
[----:B------:R4:W5:Y:S02]  /*17060*/  LDG.E.LTC128B.U16 R3, desc[UR44][R6.64+0x10] ;  /* 0x0000102c06037981 */ /* 0x000964000c1e1520 */
.L_x_289:
[----:B------:R-:W-:Y:S05]  /*17070*/  BSYNC B1 ;  /* 0x0000000000017941 */ /* 0x000fea0003800000 */
.L_x_288:
[----:B--2--5:R-:W-:Y:S01]  /*17080*/  HADD2.F32 R11, -RZ, R3.H0_H0 ;  /* 0x20000003ff0b7230 */ /* 0x024fe20000004100 */
[----:B------:R-:W-:Y:S01]  /*17090*/  ISETP.GT.AND P3, PT, R0, 0x9, P0 ;  /* 0x000000090000780c */ /* 0x000fe20000764270 */
[----:B------:R-:W-:Y:S03]  /*170a0*/  BSSY B1, `(.L_x_290) ;  /* 0x0000007000017945 */ /* 0x000fe60003800000 */
[----:B------:R-:W-:-:S04]  /*170b0*/  FMUL R11, R11, R16 ;  /* 0x000000100b0b7220 */ /* 0x000fc80000400000 */
[----:B------:R-:W-:-:S05]  /*170c0*/  FFMA R11, R28, R2, R11 ;  /* 0x000000021c0b7223 */ /* 0x000fca000000000b */
[----:B------:R-:W-:-:S05]  /*170d0*/  F2FP.F16.F32.PACK_AB R11, RZ, R11 ;  /* 0x0000000bff0b723e */ /* 0x000fca00000000ff */
[----:B------:R2:W-:Y:S01]  /*170e0*/  @P2 STG.E.U16 desc[UR44][R8.64+0x10], R11 ;  /* 0x0000100b08002986 */ /* 0x0005e2000c10152c */
[----:B------:R-:W-:Y:S05]  /*170f0*/  @!P3 BRA `(.L_x_291) ;  /* 0x000000000004b947 */ /* 0x000fea0003800000 */
[----:B------:R0:W5:Y:S02]  /*17100*/  LDG.E.LTC128B.U16 R3, desc[UR44][R6.64+0x12] ;  /* 0x0000122c06037981 */ /* 0x000164000c1e1520 */
.L_x_291:
[----:B------:R-:W-:Y:S05]  /*17110*/  BSYNC B1 ;  /* 0x0000000000017941 */ /* 0x000fea0003800000 */
.L_x_290:
        /* <DEDUP_REMOVED lines=9> */
.L_x_293:
[----:B------:R-:W-:Y:S05]  /*171b0*/  BSYNC B1 ;  /* 0x0000000000017941 */ /* 0x000fea0003800000 */
.L_x_292:
[----:B-----5:R-:W-:Y:S01]  /*171c0*/  HADD2.F32 R11, -RZ, R3.H0_H0 ;  /* 0x20000003ff0b7230 */ /* 0x020fe20000004100 */
[----:B--2---:R-:W-:Y:S01]  /*171d0*/  IADD3 R10, P3, R158, R8, RZ ;  /* 0x000000089e0a7210 */ /* 0x004fe20007f7e0ff */
[----:B------:R-:W-:Y:S01]  /*171e0*/  BSSY B1, `(.L_x_294) ;  /* 0x0000009000017945 */ /* 0x000fe20003800000 */
[----:B------:R-:W-:Y:S02]  /*171f0*/  ISETP.GT.AND P2, PT, R0, 0x9, P1 ;  /* 0x000000090000780c */ /* 0x000fe40000f44270 */
[----:B------:R-:W-:-:S04]  /*17200*/  FMUL R11, R11, R16 ;  /* 0x000000100b0b7220 */ /* 0x000fc80000400000 */
[----:B------:R-:W-:-:S05]  /*17210*/  FFMA R11, R30, R2, R11 ;  /* 0x000000021e0b7223 */ /* 0x000fca000000000b */
[----:B------:R-:W-:Y:S01]  /*17220*/  F2FP.F16.F32.PACK_AB R14, RZ, R11 ;  /* 0x0000000bff0e723e */ /* 0x000fe200000000ff */
[----:B------:R-:W-:-:S05]  /*17230*/  IMAD.X R11, R156, 0x1, R9, P3 ;  /* 0x000000019c0b7824 */ /* 0x000fca00018e0609 */
[----:B------:R2:W-:Y:S01]  /*17240*/  @P4 STG.E.U16 desc[UR44][R10.64+0x10], R14 ;  /* 0x0000100e0a004986 */ /* 0x0005e2000c10152c */
[----:B------:R-:W-:Y:S05]  /*17250*/  @!P2 BRA `(.L_x_295) ;  /* 0x000000000004a947 */ /* 0x000fea0003800000 */
[----:B------:R0:W5:Y:S02]  /*17260*/  LDG.E.LTC128B.U16 R3, desc[UR44][R12.64+0x12] ;  /* 0x0000122c0c037981 */ /* 0x000164000c1e1520 */
.L_x_295:
[----:B------:R-:W-:Y:S05]  /*17270*/  BSYNC B1 ;  /* 0x0000000000017941 */ /* 0x000fea0003800000 */
.L_x_294:
[----:B--2--5:R-:W-:Y:S01]  /*17280*/  HADD2.F32 R11, -RZ, R3.H0_H0 ;  /* 0x20000003ff0b7230 */ /* 0x024fe20000004100 */
[----:B------:R-:W-:Y:S01]  /*17290*/  IADD3 R158, P3, P4, R158, R4, R159 ;  /* 0x000000049e9e7210 */ /* 0x000fe20007c7e09f */
[----:B------:R-:W-:Y:S01]  /*172a0*/  BSSY B1, `(.L_x_296) ;  /* 0x0000009000017945 */ /* 0x000fe20003800000 */
[----:B------:R-:W-:Y:S02]  /*172b0*/  ISETP.GT.AND P5, PT, R0, 0x10, P0 ;  /* 0x000000100000780c */ /* 0x000fe400007a4270 */
[----:B------:R-:W-:Y:S01]  /*172c0*/  FMUL R10, R11, R16 ;  /* 0x000000100b0a7220 */ /* 0x000fe20000400000 */
[----:B------:R-:W-:-:S03]  /*172d0*/  IADD3.X R159, R156, R5, R161, P3, P4 ;  /* 0x000000059c9f7210 */ /* 0x000fc60001fe84a1 */
[----:B------:R-:W-:-:S05]  /*172e0*/  FFMA R10, R31, R2, R10 ;  /* 0x000000021f0a7223 */ /* 0x000fca000000000a */
[----:B------:R-:W-:-:S05]  /*172f0*/  F2FP.F16.F32.PACK_AB R10, RZ, R10 ;  /* 0x0000000aff0a723e */ /* 0x000fca00000000ff */
[----:B------:R2:W-:Y:S01]  /*17300*/  @P2 STG.E.U16 desc[UR44][R158.64+0x12], R10 ;  /* 0x0000120a9e002986 */ /* 0x0005e2000c10152c */
[----:B------:R-:W-:Y:S05]  /*17310*/  @!P5 BRA `(.L_x_297) ;  /* 0x000000000004d947 */ /* 0x000fea0003800000 */
[----:B------:R0:W5:Y:S02]  /*17320*/  LDG.E.LTC128B.U16 R3, desc[UR44][R6.64+0x20] ;  /* 0x0000202c06037981 */ /* 0x000164000c1e1520 */
.L_x_297:
[----:B------:R-:W-:Y:S05]  /*17330*/  BSYNC B1 ;  /* 0x0000000000017941 */ /* 0x000fea0003800000 */
.L_x_296:
[----:B-----5:R-:W-:Y:S01]  /*17340*/  HADD2.F32 R5, -RZ, R3.H0_H0 ;  /* 0x20000003ff057230 */ /* 0x020fe20000004100 */
        /* <DEDUP_REMOVED lines=8> */
.L_x_299:
[----:B------:R-:W-:Y:S05]  /*173d0*/  BSYNC B1 ;  /* 0x0000000000017941 */ /* 0x000fea0003800000 */
.L_x_298:
[----:B0----5:R-:W-:Y:S01]  /*173e0*/  HADD2.F32 R5, -RZ, R3.H0_H0 ;  /* 0x20000003ff057230 */ /* 0x021fe20000004100 */
        /* <DEDUP_REMOVED lines=8> */
.L_x_301:
[----:B------:R-:W-:Y:S05]  /*17470*/  BSYNC B1 ;  /* 0x0000000000017941 */ /* 0x000fea0003800000 */
.L_x_300:
[----:B-----5:R-:W-:Y:S01]  /*17480*/  HADD2.F32 R5, -RZ, R3.H0_H0 ;  /* 0x20000003ff057230 */ /* 0x020fe20000004100 */
[----:B0-----:R-:W-:Y:S01]  /*17490*/  @P3 MOV R4, R158 ;  /* 0x0000009e00043202 */ /* 0x001fe20000000f00 */
[----:B------:R-:W-:Y:S01]  /*174a0*/  BSSY B1, `(.L_x_302) ;  /* 0x000000a000017945 */ /* 0x000fe20003800000 */
[----:B------:R-:W-:Y:S02]  /*174b0*/  ISETP.GT.AND P2, PT, R0, 0x11, P1 ;  /* 0x000000110000780c */ /* 0x000fe40000f44270 */
[----:B------:R-:W-:-:S04]  /*174c0*/  FMUL R5, R5, R16 ;  /* 0x0000001005057220 */ /* 0x000fc80000400000 */
[----:B------:R-:W-:-:S05]  /*174d0*/  FFMA R5, R34, R2, R5 ;  /* 0x0000000222057223 */ /* 0x000fca0000000005 */
[----:B------:R-:W-:-:S04]  /*174e0*/  F2FP.F16.F32.PACK_AB R5, RZ, R5 ;  /* 0x00000005ff05723e */ /* 0x000fc800000000ff */
[----:B--2---:R-:W-:Y:S01]  /*174f0*/  PRMT R10, R5, 0x7610, R10 ;  /* 0x00007610050a7816 */ /* 0x004fe2000000000a */
[----:B------:R-:W-:-:S05]  /*17500*/  @P3 IMAD.MOV.U32 R5, RZ, RZ, R159 ;  /* 0x000000ffff053224 */ /* 0x000fca00078e009f */
[----:B------:R0:W-:Y:S01]  /*17510*/  @P3 STG.E.U16 desc[UR44][R4.64+0x20], R10 ;  /* 0x0000200a04003986 */ /* 0x0001e2000c10152c */
[----:B------:R-:W-:Y:S05]  /*17520*/  @!P2 BRA `(.L_x_303) ;  /* 0x000000000004a947 */ /* 0x000fea0003800000 */
[----:B------:R2:W5:Y:S02]  /*17530*/  LDG.E.LTC128B.U16 R3, desc[UR44][R12.64+0x22] ;  /* 0x0000222c0c037981 */ /* 0x000564000c1e1520 */
.L_x_303:
[----:B------:R-:W-:Y:S05]  /*17540*/  BSYNC B1 ;  /* 0x0000000000017941 */ /* 0x000fea0003800000 */
.L_x_302:
[----:B0----5:R-:W-:Y:S01]  /*17550*/  HADD2.F32 R5, -RZ, R3.H0_H0 ;  /* 0x20000003ff057230 */ /* 0x021fe20000004100 */
[----:B------:R-:W-:Y:S01]  /*17560*/  ISETP.GT.AND P3, PT, R0, 0x18, P0 ;  /* 0x000000180000780c */ /* 0x000fe20000764270 */
[----:B------:R-:W-:Y:S03]  /*17570*/  BSSY B1, `(.L_x_304) ;  /* 0x000000a000017945 */ /* 0x000fe60003800000 */
[----:B------:R-:W-:Y:S01]  /*17580*/  FMUL R4, R5, R16 ;  /* 0x0000001005047220 */ /* 0x000fe20000400000 */
[----:B------:R-:W-:-:S03]  /*17590*/  @P2 IMAD.MOV.U32 R5, RZ, RZ, R159 ;  /* 0x000000ffff052224 */ /* 0x000fc600078e009f */
[----:B------:R-:W-:-:S05]  /*175a0*/  FFMA R4, R35, R2, R4 ;  /* 0x0000000223047223 */ /* 0x000fca0000000004 */
[----:B------:R-:W-:-:S04]  /*175b0*/  F2FP.F16.F32.PACK_AB R4, RZ, R4 ;  /* 0x00000004ff04723e */ /* 0x000fc800000000ff */
[----:B------:R-:W-:Y:S02]  /*175c0*/  PRMT R10, R4, 0x7610, R10 ;  /* 0x00007610040a7816 */ /* 0x000fe4000000000a */
[----:B------:R-:W-:-:S05]  /*175d0*/  @P2 MOV R4, R158 ;  /* 0x0000009e00042202 */ /* 0x000fca0000000f00 */
[----:B------:R0:W-:Y:S01]  /*175e0*/  @P2 STG.E.U16 desc[UR44][R4.64+0x22], R10 ;  /* 0x0000220a04002986 */ /* 0x0001e2000c10152c */
[----:B------:R-:W-:Y:S05]  /*175f0*/  @!P3 BRA `(.L_x_305) ;  /* 0x000000000004b947 */ /* 0x000fea0003800000 */
[----:B------:R0:W5:Y:S02]  /*17600*/  LDG.E.LTC128B.U16 R3, desc[UR44][R6.64+0x30] ;  /* 0x0000302c06037981 */ /* 0x000164000c1e1520 */
.L_x_305:
[----:B------:R-:W-:Y:S05]  /*17610*/  BSYNC B1 ;  /* 0x0000000000017941 */ /* 0x000fea0003800000 */
.L_x_304:
        /* <DEDUP_REMOVED lines=9> */
.L_x_307:
[----:B------:R-:W-:Y:S05]  /*176b0*/  BSYNC B1 ;  /* 0x0000000000017941 */ /* 0x000fea0003800000 */
.L_x_306:
        /* <DEDUP_REMOVED lines=9> */
.L_x_309:
[----:B------:R-:W-:Y:S05]  /*17750*/  BSYNC B1 ;  /* 0x0000000000017941 */ /* 0x000fea0003800000 */
.L_x_308:
[----:B-----5:R-:W-:Y:S01]  /*17760*/  HADD2.F32 R5, -RZ, R3.H0_H0 ;  /* 0x20000003ff057230 */ /* 0x020fe20000004100 */
[----:B0-----:R-:W-:Y:S01]  /*17770*/  @P3 MOV R4, R158 ;  /* 0x0000009e00043202 */ /* 0x001fe20000000f00 */
[----:B------:R-:W-:Y:S01]  /*17780*/  BSSY B1, `(.L_x_310) ;  /* 0x000000a000017945 */ /* 0x000fe20003800000 */
[----:B------:R-:W-:Y:S02]  /*17790*/  ISETP.GT.AND P2, PT, R0, 0x19, P1 ;  /* 0x000000190000780c */ /* 0x000fe40000f44270 */
[----:B------:R-:W-:-:S04]  /*177a0*/  FMUL R5, R5, R16 ;  /* 0x0000001005057220 */ /* 0x000fc80000400000 */
[----:B------:R-:W-:-:S05]  /*177b0*/  FFMA R5, R38, R2, R5 ;  /* 0x0000000226057223 */ /* 0x000fca0000000005 */
[----:B------:R-:W-:-:S04]  /*177c0*/  F2FP.F16.F32.PACK_AB R5, RZ, R5 ;  /* 0x00000005ff05723e */ /* 0x000fc800000000ff */
[----:B------:R-:W-:Y:S01]  /*177d0*/  PRMT R10, R5, 0x7610, R10 ;  /* 0x00007610050a7816 */ /* 0x000fe2000000000a */
[----:B------:R-:W-:-:S05]  /*177e0*/  @P3 IMAD.MOV.U32 R5, RZ, RZ, R159 ;  /* 0x000000ffff053224 */ /* 0x000fca00078e009f */
[----:B------:R0:W-:Y:S01]  /*177f0*/  @P3 STG.E.U16 desc[UR44][R4.64+0x30], R10 ;  /* 0x0000300a04003986 */ /* 0x0001e2000c10152c */
[----:B------:R-:W-:Y:S05]  /*17800*/  @!P2 BRA `(.L_x_311) ;  /* 0x000000000004a947 */ /* 0x000fea0003800000 */
[----:B------:R0:W5:Y:S02]  /*17810*/  LDG.E.LTC128B.U16 R3, desc[UR44][R12.64+0x32] ;  /* 0x0000322c0c037981 */ /* 0x000164000c1e1520 */
.L_x_311:
[----:B------:R-:W-:Y:S05]  /*17820*/  BSYNC B1 ;  /* 0x0000000000017941 */ /* 0x000fea0003800000 */
.L_x_310:
        /* <DEDUP_REMOVED lines=12> */
.L_x_313:
[----:B------:R-:W-:Y:S05]  /*178f0*/  BSYNC B1 ;  /* 0x0000000000017941 */ /* 0x000fea0003800000 */
.L_x_312:
        /* <DEDUP_REMOVED lines=9> */
.L_x_315:
[----:B------:R-:W-:Y:S05]  /*17990*/  BSYNC B1 ;  /* 0x0000000000017941 */ /* 0x000fea0003800000 */
.L_x_314:
        /* <DEDUP_REMOVED lines=9> */
.L_x_317:
[----:B------:R-:W-:Y:S05]  /*17a30*/  BSYNC B1 ;  /* 0x0000000000017941 */ /* 0x000fea0003800000 */
.L_x_316:
        /* <DEDUP_REMOVED lines=12> */
.L_x_319:
[----:B------:R-:W-:Y:S05]  /*17b00*/  BSYNC B1 ;  /* 0x0000000000017941 */ /* 0x000fea0003800000 */
.L_x_318:
        /* <DEDUP_REMOVED lines=12> */
.L_x_321:
[----:B------:R-:W-:Y:S05]  /*17bd0*/  BSYNC B1 ;  /* 0x0000000000017941 */ /* 0x000fea0003800000 */
.L_x_320:
        /* <DEDUP_REMOVED lines=9> */
.L_x_323:
[----:B------:R-:W-:Y:S05]  /*17c70*/  BSYNC B1 ;  /* 0x0000000000017941 */ /* 0x000fea0003800000 */
.L_x_322:
        /* <DEDUP_REMOVED lines=9> */
.L_x_325:
[----:B------:R-:W-:Y:S05]  /*17d10*/  BSYNC B1 ;  /* 0x0000000000017941 */ /* 0x000fea0003800000 */
.L_x_324:
        /* <DEDUP_REMOVED lines=12> */
.L_x_327:
[----:B------:R-:W-:Y:S05]  /*17de0*/  BSYNC B1 ;  /* 0x0000000000017941 */ /* 0x000fea0003800000 */
.L_x_326:
        /* <DEDUP_REMOVED lines=12> */
.L_x_329:
[----:B------:R-:W-:Y:S05]  /*17eb0*/  BSYNC B1 ;  /* 0x0000000000017941 */ /* 0x000fea0003800000 */
.L_x_328:
        /* <DEDUP_REMOVED lines=9> */
.L_x_331:
[----:B------:R-:W-:Y:S05]  /*17f50*/  BSYNC B1 ;  /* 0x0000000000017941 */ /* 0x000fea0003800000 */
.L_x_330:
        /* <DEDUP_REMOVED lines=9> */
.L_x_333:
[----:B------:R-:W-:Y:S05]  /*17ff0*/  BSYNC B1 ;  /* 0x0000000000017941 */ /* 0x000fea0003800000 */
.L_x_332:
        /* <DEDUP_REMOVED lines=12> */
.L_x_335:
[----:B------:R-:W-:Y:S05]  /*180c0*/  BSYNC B1 ;  /* 0x0000000000017941 */ /* 0x000fea0003800000 */
.L_x_334:
        /* <DEDUP_REMOVED lines=12> */
.L_x_337:
[----:B------:R-:W-:Y:S05]  /*18190*/  BSYNC B1 ;  /* 0x0000000000017941 */ /* 0x000fea0003800000 */
.L_x_336:
        /* <DEDUP_REMOVED lines=9> */
.L_x_339:
[----:B------:R-:W-:Y:S05]  /*18230*/  BSYNC B1 ;  /* 0x0000000000017941 */ /* 0x000fea0003800000 */
.L_x_338:
        /* <DEDUP_REMOVED lines=9> */
.L_x_341:
[----:B------:R-:W-:Y:S05]  /*182d0*/  BSYNC B1 ;  /* 0x0000000000017941 */ /* 0x000fea0003800000 */
.L_x_340:
        /* <DEDUP_REMOVED lines=12> */
.L_x_343:
[----:B------:R-:W-:Y:S05]  /*183a0*/  BSYNC B1 ;  /* 0x0000000000017941 */ /* 0x000fea0003800000 */
.L_x_342:
        /* <DEDUP_REMOVED lines=12> */
.L_x_345:
[----:B------:R-:W-:Y:S05]  /*18470*/  BSYNC B1 ;  /* 0x0000000000017941 */ /* 0x000fea0003800000 */
.L_x_344:
        /* <DEDUP_REMOVED lines=9> */
.L_x_347:
[----:B------:R-:W-:Y:S05]  /*18510*/  BSYNC B1 ;  /* 0x0000000000017941 */ /* 0x000fea0003800000 */
.L_x_346:
        /* <DEDUP_REMOVED lines=9> */
.L_x_349:
[----:B------:R-:W-:Y:S05]  /*185b0*/  BSYNC B1 ;  /* 0x0000000000017941 */ /* 0x000fea0003800000 */
.L_x_348:
        /* <DEDUP_REMOVED lines=12> */
.L_x_351:
[----:B------:R-:W-:Y:S05]  /*18680*/  BSYNC B1 ;  /* 0x0000000000017941 */ /* 0x000fea0003800000 */
.L_x_350:
        /* <DEDUP_REMOVED lines=12> */
.L_x_353:
[----:B------:R-:W-:Y:S05]  /*18750*/  BSYNC B1 ;  /* 0x0000000000017941 */ /* 0x000fea0003800000 */
.L_x_352:
        /* <DEDUP_REMOVED lines=9> */
.L_x_355:
[----:B------:R-:W-:Y:S05]  /*187f0*/  BSYNC B1 ;  /* 0x0000000000017941 */ /* 0x000fea0003800000 */
.L_x_354:
        /* <DEDUP_REMOVED lines=9> */
.L_x_357:
[----:B------:R-:W-:Y:S05]  /*18890*/  BSYNC B1 ;  /* 0x0000000000017941 */ /* 0x000fea0003800000 */
.L_x_356:
        /* <DEDUP_REMOVED lines=12> */
.L_x_359:
[----:B------:R-:W-:Y:S05]  /*18960*/  BSYNC B1 ;  /* 0x0000000000017941 */ /* 0x000fea0003800000 */
.L_x_358:
        /* <DEDUP_REMOVED lines=12> */
.L_x_361:
[----:B------:R-:W-:Y:S05]  /*18a30*/  BSYNC B1 ;  /* 0x0000000000017941 */ /* 0x000fea0003800000 */
.L_x_360:
        /* <DEDUP_REMOVED lines=9> */
.L_x_363:
[----:B------:R-:W-:Y:S05]  /*18ad0*/  BSYNC B1 ;  /* 0x0000000000017941 */ /* 0x000fea0003800000 */
.L_x_362:
        /* <DEDUP_REMOVED lines=9> */
.L_x_365:
[----:B------:R-:W-:Y:S05]  /*18b70*/  BSYNC B1 ;  /* 0x0000000000017941 */ /* 0x000fea0003800000 */
.L_x_364:
        /* <DEDUP_REMOVED lines=12> */
.L_x_367:
[----:B------:R-:W-:Y:S05]  /*18c40*/  BSYNC B1 ;  /* 0x0000000000017941 */ /* 0x000fea0003800000 */
.L_x_366:
        /* <DEDUP_REMOVED lines=12> */
.L_x_369:
[----:B------:R-:W-:Y:S05]  /*18d10*/  BSYNC B1 ;  /* 0x0000000000017941 */ /* 0x000fea0003800000 */
.L_x_368:
        /* <DEDUP_REMOVED lines=9> */
.L_x_371:
[----:B------:R-:W-:Y:S05]  /*18db0*/  BSYNC B1 ;  /* 0x0000000000017941 */ /* 0x000fea0003800000 */
.L_x_370:
        /* <DEDUP_REMOVED lines=9> */
.L_x_373:
[----:B------:R-:W-:Y:S05]  /*18e50*/  BSYNC B1 ;  /* 0x0000000000017941 */ /* 0x000fea0003800000 */
.L_x_372:
        /* <DEDUP_REMOVED lines=12> */
.L_x_375:
[----:B------:R-:W-:Y:S05]  /*18f20*/  BSYNC B1 ;  /* 0x0000000000017941 */ /* 0x000fea0003800000 */
.L_x_374:
        /* <DEDUP_REMOVED lines=12> */
.L_x_377:
[----:B------:R-:W-:Y:S05]  /*18ff0*/  BSYNC B1 ;  /* 0x0000000000017941 */ /* 0x000fea0003800000 */
.L_x_376:
        /* <DEDUP_REMOVED lines=9> */
.L_x_379:
[----:B------:R-:W-:Y:S05]  /*19090*/  BSYNC B1 ;  /* 0x0000000000017941 */ /* 0x000fea0003800000 */
.L_x_378:
        /* <DEDUP_REMOVED lines=9> */
.L_x_381:
[----:B------:R-:W-:Y:S05]  /*19130*/  BSYNC B1 ;  /* 0x0000000000017941 */ /* 0x000fea0003800000 */
.L_x_380:
        /* <DEDUP_REMOVED lines=12> */
.L_x_383:
[----:B------:R-:W-:Y:S05]  /*19200*/  BSYNC B1 ;  /* 0x0000000000017941 */ /* 0x000fea0003800000 */
.L_x_382:
        /* <DEDUP_REMOVED lines=12> */
.L_x_385:
[----:B------:R-:W-:Y:S05]  /*192d0*/  BSYNC B1 ;  /* 0x0000000000017941 */ /* 0x000fea0003800000 */
.L_x_384:
        /* <DEDUP_REMOVED lines=9> */
.L_x_387:
[----:B------:R-:W-:Y:S05]  /*19370*/  BSYNC B1 ;  /* 0x0000000000017941 */ /* 0x000fea0003800000 */
.L_x_386:
        /* <DEDUP_REMOVED lines=9> */
.L_x_389:
[----:B------:R-:W-:Y:S05]  /*19410*/  BSYNC B1 ;  /* 0x0000000000017941 */ /* 0x000fea0003800000 */
.L_x_388:
        /* <DEDUP_REMOVED lines=12> */
.L_x_391:
[----:B------:R-:W-:Y:S05]  /*194e0*/  BSYNC B1 ;  /* 0x0000000000017941 */ /* 0x000fea0003800000 */
.L_x_390:
        /* <DEDUP_REMOVED lines=12> */
.L_x_393:
[----:B------:R-:W-:Y:S05]  /*195b0*/  BSYNC B1 ;  /* 0x0000000000017941 */ /* 0x000fea0003800000 */
.L_x_392:
        /* <DEDUP_REMOVED lines=9> */
.L_x_395:
[----:B------:R-:W-:Y:S05]  /*19650*/  BSYNC B1 ;  /* 0x0000000000017941 */ /* 0x000fea0003800000 */
.L_x_394:
        /* <DEDUP_REMOVED lines=9> */
.L_x_397:
[----:B------:R-:W-:Y:S05]  /*196f0*/  BSYNC B1 ;  /* 0x0000000000017941 */ /* 0x000fea0003800000 */
.L_x_396:
        /* <DEDUP_REMOVED lines=12> */
.L_x_399:
[----:B------:R-:W-:Y:S05]  /*197c0*/  BSYNC B1 ;  /* 0x0000000000017941 */ /* 0x000fea0003800000 */
.L_x_398:
        /* <DEDUP_REMOVED lines=12> */
.L_x_401:
[----:B------:R-:W-:Y:S05]  /*19890*/  BSYNC B1 ;  /* 0x0000000000017941 */ /* 0x000fea0003800000 */
.L_x_400:
        /* <DEDUP_REMOVED lines=9> */
.L_x_403:
[----:B------:R-:W-:Y:S05]  /*19930*/  BSYNC B1 ;  /* 0x0000000000017941 */ /* 0x000fea0003800000 */
.L_x_402:
        /* <DEDUP_REMOVED lines=9> */
.L_x_405:
[----:B------:R-:W-:Y:S05]  /*199d0*/  BSYNC B1 ;  /* 0x0000000000017941 */ /* 0x000fea0003800000 */
.L_x_404:
        /* <DEDUP_REMOVED lines=12> */
.L_x_407:
[----:B------:R-:W-:Y:S05]  /*19aa0*/  BSYNC B1 ;  /* 0x0000000000017941 */ /* 0x000fea0003800000 */
.L_x_406:
        /* <DEDUP_REMOVED lines=12> */
.L_x_409:
[----:B------:R-:W-:Y:S05]  /*19b70*/  BSYNC B1 ;  /* 0x0000000000017941 */ /* 0x000fea0003800000 */
.L_x_408:
        /* <DEDUP_REMOVED lines=9> */
.L_x_411:
[----:B------:R-:W-:Y:S05]  /*19c10*/  BSYNC B1 ;  /* 0x0000000000017941 */ /* 0x000fea0003800000 */
.L_x_410:
        /* <DEDUP_REMOVED lines=9> */
.L_x_413:
[----:B------:R-:W-:Y:S05]  /*19cb0*/  BSYNC B1 ;  /* 0x0000000000017941 */ /* 0x000fea0003800000 */
.L_x_412:
        /* <DEDUP_REMOVED lines=12> */
.L_x_415:
[----:B------:R-:W-:Y:S05]  /*19d80*/  BSYNC B1 ;  /* 0x0000000000017941 */ /* 0x000fea0003800000 */
.L_x_414:
        /* <DEDUP_REMOVED lines=12> */
.L_x_417:
[----:B------:R-:W-:Y:S05]  /*19e50*/  BSYNC B1 ;  /* 0x0000000000017941 */ /* 0x000fea0003800000 */
.L_x_416:
        /* <DEDUP_REMOVED lines=9> */
.L_x_419:
[----:B------:R-:W-:Y:S05]  /*19ef0*/  BSYNC B1 ;  /* 0x0000000000017941 */ /* 0x000fea0003800000 */
.L_x_418:
        /* <DEDUP_REMOVED lines=9> */
.L_x_421:
[----:B------:R-:W-:Y:S05]  /*19f90*/  BSYNC B1 ;  /* 0x0000000000017941 */ /* 0x000fea0003800000 */
.L_x_420:
        /* <DEDUP_REMOVED lines=12> */
.L_x_423:
[----:B------:R-:W-:Y:S05]  /*1a060*/  BSYNC B1 ;  /* 0x0000000000017941 */ /* 0x000fea0003800000 */
.L_x_422:
        /* <DEDUP_REMOVED lines=12> */
.L_x_425:
[----:B------:R-:W-:Y:S05]  /*1a130*/  BSYNC B1 ;  /* 0x0000000000017941 */ /* 0x000fea0003800000 */
.L_x_424:
        /* <DEDUP_REMOVED lines=9> */
.L_x_427:
[----:B------:R-:W-:Y:S05]  /*1a1d0*/  BSYNC B1 ;  /* 0x0000000000017941 */ /* 0x000fea0003800000 */
.L_x_426:
        /* <DEDUP_REMOVED lines=9> */
.L_x_429:
[----:B------:R-:W-:Y:S05]  /*1a270*/  BSYNC B1 ;  /* 0x0000000000017941 */ /* 0x000fea0003800000 */
.L_x_428:
        /* <DEDUP_REMOVED lines=12> */
.L_x_431:
[----:B------:R-:W-:Y:S05]  /*1a340*/  BSYNC B1 ;  /* 0x0000000000017941 */ /* 0x000fea0003800000 */
.L_x_430:
        /* <DEDUP_REMOVED lines=12> */
.L_x_433:
[----:B------:R-:W-:Y:S05]  /*1a410*/  BSYNC B1 ;  /* 0x0000000000017941 */ /* 0x000fea0003800000 */
.L_x_432:
        /* <DEDUP_REMOVED lines=9> */
.L_x_435:
[----:B------:R-:W-:Y:S05]  /*1a4b0*/  BSYNC B1 ;  /* 0x0000000000017941 */ /* 0x000fea0003800000 */
.L_x_434:
        /* <DEDUP_REMOVED lines=9> */
.L_x_437:
[----:B------:R-:W-:Y:S05]  /*1a550*/  BSYNC B1 ;  /* 0x0000000000017941 */ /* 0x000fea0003800000 */
.L_x_436:
        /* <DEDUP_REMOVED lines=12> */
.L_x_439:
[----:B------:R-:W-:Y:S05]  /*1a620*/  BSYNC B1 ;  /* 0x0000000000017941 */ /* 0x000fea0003800000 */
.L_x_438:
        /* <DEDUP_REMOVED lines=12> */
.L_x_441:
[----:B------:R-:W-:Y:S05]  /*1a6f0*/  BSYNC B1 ;  /* 0x0000000000017941 */ /* 0x000fea0003800000 */
.L_x_440:
        /* <DEDUP_REMOVED lines=9> */
.L_x_443:
[----:B------:R-:W-:Y:S05]  /*1a790*/  BSYNC B1 ;  /* 0x0000000000017941 */ /* 0x000fea0003800000 */
.L_x_442:
        /* <DEDUP_REMOVED lines=9> */
.L_x_445:
[----:B------:R-:W-:Y:S05]  /*1a830*/  BSYNC B1 ;  /* 0x0000000000017941 */ /* 0x000fea0003800000 */
.L_x_444:
        /* <DEDUP_REMOVED lines=12> */
.L_x_447:
[----:B------:R-:W-:Y:S05]  /*1a900*/  BSYNC B1 ;  /* 0x0000000000017941 */ /* 0x000fea0003800000 */
.L_x_446:
        /* <DEDUP_REMOVED lines=12> */
.L_x_449:
[----:B------:R-:W-:Y:S05]  /*1a9d0*/  BSYNC B1 ;  /* 0x0000000000017941 */ /* 0x000fea0003800000 */
.L_x_448:
        /* <DEDUP_REMOVED lines=9> */
.L_x_451:
[----:B------:R-:W-:Y:S05]  /*1aa70*/  BSYNC B1 ;  /* 0x0000000000017941 */ /* 0x000fea0003800000 */
.L_x_450:
        /* <DEDUP_REMOVED lines=9> */
.L_x_453:
[----:B------:R-:W-:Y:S05]  /*1ab10*/  BSYNC B1 ;  /* 0x0000000000017941 */ /* 0x000fea0003800000 */
.L_x_452:
        /* <DEDUP_REMOVED lines=12> */
.L_x_455:
[----:B------:R-:W-:Y:S05]  /*1abe0*/  BSYNC B1 ;  /* 0x0000000000017941 */ /* 0x000fea0003800000 */
.L_x_454:
        /* <DEDUP_REMOVED lines=12> */
.L_x_457:
[----:B------:R-:W-:Y:S05]  /*1acb0*/  BSYNC B1 ;  /* 0x0000000000017941 */ /* 0x000fea0003800000 */
.L_x_456:
        /* <DEDUP_REMOVED lines=9> */
.L_x_459:
[----:B------:R-:W-:Y:S05]  /*1ad50*/  BSYNC B1 ;  /* 0x0000000000017941 */ /* 0x000fea0003800000 */
.L_x_458:
        /* <DEDUP_REMOVED lines=9> */
.L_x_461:
[----:B------:R-:W-:Y:S05]  /*1adf0*/  BSYNC B1 ;  /* 0x0000000000017941 */ /* 0x000fea0003800000 */
.L_x_460:
        /* <DEDUP_REMOVED lines=12> */
.L_x_463:
[----:B------:R-:W-:Y:S05]  /*1aec0*/  BSYNC B1 ;  /* 0x0000000000017941 */ /* 0x000fea0003800000 */
.L_x_462:
        /* <DEDUP_REMOVED lines=12> */
.L_x_465:
[----:B------:R-:W-:Y:S05]  /*1af90*/  BSYNC B1 ;  /* 0x0000000000017941 */ /* 0x000fea0003800000 */
.L_x_464:
        /* <DEDUP_REMOVED lines=9> */
.L_x_467:
[----:B------:R-:W-:Y:S05]  /*1b030*/  BSYNC B1 ;  /* 0x0000000000017941 */ /* 0x000fea0003800000 */
.L_x_466:
        /* <DEDUP_REMOVED lines=9> */
.L_x_469:
[----:B------:R-:W-:Y:S05]  /*1b0d0*/  BSYNC B1 ;  /* 0x0000000000017941 */ /* 0x000fea0003800000 */
.L_x_468:
        /* <DEDUP_REMOVED lines=12> */
.L_x_471:
[----:B------:R-:W-:Y:S05]  /*1b1a0*/  BSYNC B1 ;  /* 0x0000000000017941 */ /* 0x000fea0003800000 */
.L_x_470:
        /* <DEDUP_REMOVED lines=12> */
.L_x_473:
[----:B------:R-:W-:Y:S05]  /*1b270*/  BSYNC B1 ;  /* 0x0000000000017941 */ /* 0x000fea0003800000 */
.L_x_472:
        /* <DEDUP_REMOVED lines=9> */
.L_x_475:
[----:B------:R-:W-:Y:S05]  /*1b310*/  BSYNC B1 ;  /* 0x0000000000017941 */ /* 0x000fea0003800000 */
.L_x_474:
        /* <DEDUP_REMOVED lines=9> */
.L_x_477:
[----:B------:R-:W-:Y:S05]  /*1b3b0*/  BSYNC B1 ;  /* 0x0000000000017941 */ /* 0x000fea0003800000 */
.L_x_476:
        /* <DEDUP_REMOVED lines=12> */
.L_x_479:
[----:B------:R-:W-:Y:S05]  /*1b480*/  BSYNC B1 ;  /* 0x0000000000017941 */ /* 0x000fea0003800000 */
.L_x_478:
        /* <DEDUP_REMOVED lines=12> */
.L_x_481:
[----:B------:R-:W-:Y:S05]  /*1b550*/  BSYNC B1 ;  /* 0x0000000000017941 */ /* 0x000fea0003800000 */
.L_x_480:
        /* <DEDUP_REMOVED lines=9> */
.L_x_483:
[----:B------:R-:W-:Y:S05]  /*1b5f0*/  BSYNC B1 ;  /* 0x0000000000017941 */ /* 0x000fea0003800000 */
.L_x_482:
        /* <DEDUP_REMOVED lines=9> */
.L_x_485:
[----:B------:R-:W-:Y:S05]  /*1b690*/  BSYNC B1 ;  /* 0x0000000000017941 */ /* 0x000fea0003800000 */
.L_x_484:
        /* <DEDUP_REMOVED lines=12> */
.L_x_487:
[----:B------:R-:W-:Y:S05]  /*1b760*/  BSYNC B1 ;  /* 0x0000000000017941 */ /* 0x000fea0003800000 */
.L_x_486:
        /* <DEDUP_REMOVED lines=12> */
.L_x_489:
[----:B------:R-:W-:Y:S05]  /*1b830*/  BSYNC B1 ;  /* 0x0000000000017941 */ /* 0x000fea0003800000 */
.L_x_488:
        /* <DEDUP_REMOVED lines=9> */
.L_x_491:
[----:B------:R-:W-:Y:S05]  /*1b8d0*/  BSYNC B1 ;  /* 0x0000000000017941 */ /* 0x000fea0003800000 */
.L_x_490:
        /* <DEDUP_REMOVED lines=9> */
.L_x_493:
[----:B------:R-:W-:Y:S05]  /*1b970*/  BSYNC B1 ;  /* 0x0000000000017941 */ /* 0x000fea0003800000 */
.L_x_492:
        /* <DEDUP_REMOVED lines=12> */
.L_x_495:
[----:B------:R-:W-:Y:S05]  /*1ba40*/  BSYNC B1 ;  /* 0x0000000000017941 */ /* 0x000fea0003800000 */
.L_x_494:
        /* <DEDUP_REMOVED lines=12> */
.L_x_497:
[----:B------:R-:W-:Y:S05]  /*1bb10*/  BSYNC B1 ;  /* 0x0000000000017941 */ /* 0x000fea0003800000 */
.L_x_496:
        /* <DEDUP_REMOVED lines=9> */
.L_x_499:
[----:B------:R-:W-:Y:S05]  /*1bbb0*/  BSYNC B1 ;  /* 0x0000000000017941 */ /* 0x000fea0003800000 */
.L_x_498:
        /* <DEDUP_REMOVED lines=9> */
.L_x_501:
[----:B------:R-:W-:Y:S05]  /*1bc50*/  BSYNC B1 ;  /* 0x0000000000017941 */ /* 0x000fea0003800000 */
.L_x_500:
        /* <DEDUP_REMOVED lines=12> */
.L_x_503:
[----:B------:R-:W-:Y:S05]  /*1bd20*/  BSYNC B1 ;  /* 0x0000000000017941 */ /* 0x000fea0003800000 */
.L_x_502:
        /* <DEDUP_REMOVED lines=12> */
.L_x_505:
[----:B------:R-:W-:Y:S05]  /*1bdf0*/  BSYNC B1 ;  /* 0x0000000000017941 */ /* 0x000fea0003800000 */
.L_x_504:
        /* <DEDUP_REMOVED lines=9> */
.L_x_507:
[----:B------:R-:W-:Y:S05]  /*1be90*/  BSYNC B1 ;  /* 0x0000000000017941 */ /* 0x000fea0003800000 */
.L_x_506:
        /* <DEDUP_REMOVED lines=9> */
.L_x_509:
[----:B------:R-:W-:Y:S05]  /*1bf30*/  BSYNC B1 ;  /* 0x0000000000017941 */ /* 0x000fea0003800000 */
.L_x_508:
        /* <DEDUP_REMOVED lines=12> */
.L_x_511:
[----:B------:R-:W-:Y:S05]  /*1c000*/  BSYNC B1 ;  /* 0x0000000000017941 */ /* 0x000fea0003800000 */
.L_x_510:
        /* <DEDUP_REMOVED lines=12> */
.L_x_513:
[----:B------:R-:W-:Y:S05]  /*1c0d0*/  BSYNC B1 ;  /* 0x0000000000017941 */ /* 0x000fea0003800000 */
.L_x_512:
        /* <DEDUP_REMOVED lines=9> */
.L_x_515:
[----:B------:R-:W-:Y:S05]  /*1c170*/  BSYNC B1 ;  /* 0x0000000000017941 */ /* 0x000fea0003800000 */
.L_x_514:
        /* <DEDUP_REMOVED lines=9> */
.L_x_517:
[----:B------:R-:W-:Y:S05]  /*1c210*/  BSYNC B1 ;  /* 0x0000000000017941 */ /* 0x000fea0003800000 */
.L_x_516:
        /* <DEDUP_REMOVED lines=12> */
.L_x_519:
[----:B------:R-:W-:Y:S05]  /*1c2e0*/  BSYNC B1 ;  /* 0x0000000000017941 */ /* 0x000fea0003800000 */
.L_x_518:
        /* <DEDUP_REMOVED lines=12> */
.L_x_521:
[----:B------:R-:W-:Y:S05]  /*1c3b0*/  BSYNC B1 ;  /* 0x0000000000017941 */ /* 0x000fea0003800000 */
.L_x_520:
        /* <DEDUP_REMOVED lines=9> */
.L_x_523:
[----:B------:R-:W-:Y:S05]  /*1c450*/  BSYNC B1 ;  /* 0x0000000000017941 */ /* 0x000fea0003800000 */
.L_x_522:
        /* <DEDUP_REMOVED lines=9> */
.L_x_525:
[----:B------:R-:W-:Y:S05]  /*1c4f0*/  BSYNC B1 ;  /* 0x0000000000017941 */ /* 0x000fea0003800000 */
.L_x_524:
        /* <DEDUP_REMOVED lines=12> */
.L_x_527:
[----:B------:R-:W-:Y:S05]  /*1c5c0*/  BSYNC B1 ;  /* 0x0000000000017941 */ /* 0x000fea0003800000 */
.L_x_526:
        /* <DEDUP_REMOVED lines=12> */
.L_x_529:
[----:B------:R-:W-:Y:S05]  /*1c690*/  BSYNC B1 ;  /* 0x0000000000017941 */ /* 0x000fea0003800000 */
.L_x_528:
        /* <DEDUP_REMOVED lines=9> */
.L_x_531:
[----:B------:R-:W-:Y:S05]  /*1c730*/  BSYNC B1 ;  /* 0x0000000000017941 */ /* 0x000fea0003800000 */
.L_x_530:
        /* <DEDUP_REMOVED lines=9> */
.L_x_533:
[----:B------:R-:W-:Y:S05]  /*1c7d0*/  BSYNC B1 ;  /* 0x0000000000017941 */ /* 0x000fea0003800000 */
.L_x_532:
[----:B-----5:R-:W-:Y:S01]  /*1c7e0*/  HADD2.F32 R5, -RZ, R3.H0_H0 ;  /* 0x20000003ff057230 */ /* 0x020fe20000004100 */
[----:B0-----:R-:W-:Y:S01]  /*1c7f0*/  @P2 MOV R4, R158 ;  /* 0x0000009e00042202 */ /* 0x001fe20000000f00 */
[----:B------:R-:W-:Y:S01]  /*1c800*/  BSSY B1, `(.L_x_534) ;  /* 0x000000a000017945 */ /* 0x000fe20003800000 */
[----:B------:R-:W-:Y:S02]  /*1c810*/  ISETP.GT.AND P1, PT, R0, 0xf9, P1 ;  /* 0x000000f90000780c */ /* 0x000fe40000f24270 */
[----:B------:R-:W-:-:S04]  /*1c820*/  FMUL R5, R5, R16 ;  /* 0x0000001005057220 */ /* 0x000fc80000400000 */
[----:B------:R-:W-:-:S05]  /*1c830*/  FFMA R5, R150, R2, R5 ;  /* 0x0000000296057223 */ /* 0x000fca0000000005 */
[----:B------:R-:W-:-:S04]  /*1c840*/  F2FP.F16.F32.PACK_AB R5, RZ, R5 ;  /* 0x00000005ff05723e */ /* 0x000fc800000000ff */
[----:B-1--4-:R-:W-:Y:S01]  /*1c850*/  PRMT R6, R5, 0x7610, R6 ;  /* 0x0000761005067816 */ /* 0x012fe20000000006 */
[----:B------:R-:W-:-:S05]  /*1c860*/  @P2 IMAD.MOV.U32 R5, RZ, RZ, R159 ;  /* 0x000000ffff052224 */ /* 0x000fca00078e009f */
[----:B------:R0:W-:Y:S01]  /*1c870*/  @P2 STG.E.U16 desc[UR44][R4.64+0x1f0], R6 ;  /* 0x0001f00604002986 */ /* 0x0001e2000c10152c */
[----:B------:R-:W-:Y:S05]  /*1c880*/  @!P1 BRA `(.L_x_535) ;  /* 0x0000000000049947 */ /* 0x000fea0003800000 */
[----:B------:R1:W5:Y:S02]  /*1c890*/  LDG.E.LTC128B.U16 R3, desc[UR44][R12.64+0x1f2] ;  /* 0x0001f22c0c037981 */ /* 0x000364000c1e1520 */
.L_x_535:
[----:B------:R-:W-:Y:S05]  /*1c8a0*/  BSYNC B1 ;  /* 0x0000000000017941 */ /* 0x000fea0003800000 */
.L_x_534:
[----:B------:R-:W-:Y:S05]  /*1c8b0*/  @!P1 BRA `(.L_x_536) ;  /* 0x0000004c00b09947 */ /* 0x000fea0003800000 */
[----:B-----5:R-:W-:-:S05]  /*1c8c0*/  HADD2.F32 R3, -RZ, R3.H0_H0 ;  /* 0x20000003ff037230 */ /* 0x020fca0000004100 */
[----:B------:R-:W-:-:S04]  /*1c8d0*/  FMUL R0, R3, R16 ;  /* 0x0000001003007220 */ /* 0x000fc80000400000 */
[----:B------:R-:W-:-:S05]  /*1c8e0*/  FFMA R0, R151, R2, R0 ;  /* 0x0000000297007223 */ /* 0x000fca0000000000 */
[----:B------:R-:W-:-:S05]  /*1c8f0*/  F2FP.F16.F32.PACK_AB R0, RZ, R0 ;  /* 0x00000000ff00723e */ /* 0x000fca00000000ff */
[----:B------:R4:W-:Y:S01]  /*1c900*/  STG.E.U16 desc[UR44][R158.64+0x1f2], R0 ;  /* 0x0001f2009e007986 */ /* 0x0009e2000c10152c */
[----:B------:R-:W-:Y:S05]  /*1c910*/  BRA `(.L_x_536) ;  /* 0x0000004c00987947 */ /* 0x000fea0003800000 */
.L_x_29:
[----:B------:R-:W2:Y:S01]  /*1c920*/  LDL.LU R3, [R1] ;  /* 0x0000000001037983 */ /* 0x000ea20000300800 */
[----:B------:R-:W-:-:S03]  /*1c930*/  ULDC.64 UR4, c[0x0][0x5c0] ;  /* 0x0001700000047ab9 */ /* 0x000fc60000000a00 */
[----:B------:R-:W3:Y:S04]  /*1c940*/  LDL.LU R9, [R1+0x60] ;  /* 0x0000600001097983 */ /* 0x000ee80000300800 */
[----:B------:R-:W4:Y:S04]  /*1c950*/  LDL.LU R11, [R1+0x8c] ;  /* 0x00008c00010b7983 */ /* 0x000f280000300800 */
[----:B------:R-:W5:Y:S04]  /*1c960*/  LDL.LU R235, [R1+0x9c] ;  /* 0x00009c0001eb7983 */ /* 0x000f680000300800 */
        /* <DEDUP_REMOVED lines=75> */
[----:B------:R-:W5:Y:S01]  /*1ce20*/  LDL.LU R158, [R1+0x1cc] ;  /* 0x0001cc00019e7983 */ /* 0x000f620000300800 */
[----:B--2---:R-:W-:-:S03]  /*1ce30*/  FMUL R3, R3, R2 ;  /* 0x0000000203037220 */ /* 0x004fc60000400000 */
[----:B------:R-:W2:Y:S01]  /*1ce40*/  LDL.LU R157, [R1+0x1d0] ;  /* 0x0001d000019d7983 */ /* 0x000ea20000300800 */
[----:B------:R-:W-:-:S03]  /*1ce50*/  LEA R4, P0, R6, UR4, 0x1 ;  /* 0x0000000406047c11 */ /* 0x000fc6000f8008ff */
[----:B------:R-:W2:Y:S04]  /*1ce60*/  LDL.LU R156, [R1+0x1d4] ;  /* 0x0001d400019c7983 */ /* 0x000ea80000300800 */
[----:B------:R-:W2:Y:S04]  /*1ce70*/  LDL.LU R155, [R1+0x1d8] ;  /* 0x0001d800019b7983 */ /* 0x000ea80000300800 */
[----:B------:R-:W2:Y:S04]  /*1ce80*/  LDL.LU R154, [R1+0x1dc] ;  /* 0x0001dc00019a7983 */ /* 0x000ea80000300800 */
[----:B------:R-:W2:Y:S01]  /*1ce90*/  LDL.LU R153, [R1+0x1e0] ;  /* 0x0001e00001997983 */ /* 0x000ea20000300800 */
[----:B------:R-:W-:-:S03]  /*1cea0*/  LEA.HI.X R5, R6, UR5, R10, 0x1, P0 ;  /* 0x0000000506057c11 */ /* 0x000fc600080f0c0a */
[----:B------:R-:W2:Y:S01]  /*1ceb0*/  LDL.LU R152, [R1+0x1e4] ;  /* 0x0001e40001987983 */ /* 0x000ea20000300800 */
[----:B------:R-:W-:-:S03]  /*1cec0*/  F2FP.F16.F32.PACK_AB R3, RZ, R3 ;  /* 0x00000003ff03723e */ /* 0x000fc600000000ff */
[----:B------:R-:W2:Y:S04]  /*1ced0*/  LDL.LU R23, [R1+0x1e8] ;  /* 0x0001e80001177983 */ /* 0x000ea80000300800 */
[----:B------:R-:W2:Y:S04]  /*1cee0*/  LDL.LU R22, [R1+0x1ec] ;  /* 0x0001ec0001167983 */ /* 0x000ea80000300800 */
[----:B------:R-:W2:Y:S04]  /*1cef0*/  LDL.LU R21, [R1+0x1f0] ;  /* 0x0001f00001157983 */ /* 0x000ea80000300800 */
[----:B------:R-:W2:Y:S04]  /*1cf00*/  LDL.LU R20, [R1+0x1f4] ;  /* 0x0001f40001147983 */ /* 0x000ea80000300800 */
[----:B------:R-:W2:Y:S04]  /*1cf10*/  LDL.LU R19, [R1+0x1f8] ;  /* 0x0001f80001137983 */ /* 0x000ea80000300800 */
[----:B------:R-:W2:Y:S04]  /*1cf20*/  LDL.LU R18, [R1+0x1fc] ;  /* 0x0001fc0001127983 */ /* 0x000ea80000300800 */
[----:B------:R-:W3:Y:S04]  /*1cf30*/  LDL.LU R7, [R1+0x8] ;  /* 0x0000080001077983 */ /* 0x000ee80000300800 */
[----:B------:R-:W4:Y:S04]  /*1cf40*/  LDL.LU R6, [R1+0xc] ;  /* 0x00000c0001067983 */ /* 0x000f280000300800 */
[----:B------:R0:W-:Y:S04]  /*1cf50*/  @P1 STG.E.U16 desc[UR44][R4.64], R3 ;  /* 0x0000000304001986 */ /* 0x0001e8000c10152c */
[----:B0-----:R-:W5:Y:S01]  /*1cf60*/  LDL.LU R3, [R1+0x4] ;  /* 0x0000040001037983 */ /* 0x001f620000300800 */
[----:B------:R-:W-:Y:S01]  /*1cf70*/  ISETP.GT.AND P0, PT, R0, 0x1, P3 ;  /* 0x000000010000780c */ /* 0x000fe20001f04270 */
[----:B------:R-:W-:Y:S01]  /*1cf80*/  USHF.L.U32 UR5, UR8, 0x4, URZ ;  /* 0x0000000408057899 */ /* 0x000fe2000800063f */
[----:B------:R-:W-:Y:S01]  /*1cf90*/  ISETP.GT.AND P2, PT, R17, 0x8, PT ;  /* 0x000000081100780c */ /* 0x000fe20003f44270 */
[----:B------:R-:W-:Y:S01]  /*1cfa0*/  USHF.L.U64.HI UR4, UR8, 0x4, UR9 ;  /* 0x0000000408047899 */ /* 0x000fe20008010209 */
[----:B---3--:R-:W-:-:S05]  /*1cfb0*/  FMUL R7, R7, R2 ;  /* 0x0000000207077220 */ /* 0x008fca0000400000 */
[----:B------:R-:W-:-:S04]  /*1cfc0*/  F2FP.F16.F32.PACK_AB R7, RZ, R7 ;  /* 0x00000007ff07723e */ /* 0x000fc800000000ff */
[----:B------:R-:W-:Y:S01]  /*1cfd0*/  PRMT R8, R7, 0x7610, R8 ;  /* 0x0000761007087816 */ /* 0x000fe20000000008 */
[----:B-----5:R-:W-:-:S05]  /*1cfe0*/  FMUL R3, R3, R2 ;  /* 0x0000000203037220 */ /* 0x020fca0000400000 */
[----:B------:R-:W-:-:S05]  /*1cff0*/  F2FP.F16.F32.PACK_AB R3, RZ, R3 ;  /* 0x00000003ff03723e */ /* 0x000fca00000000ff */
[----:B------:R4:W-:Y:S01]  /*1d000*/  @P0 STG.E.U16 desc[UR44][R4.64+0x2], R3 ;  /* 0x0000020304000986 */ /* 0x0009e2000c10152c */
[----:B------:R-:W-:Y:S01]  /*1d010*/  ISETP.GT.AND P0, PT, R0, RZ, P2 ;  /* 0x000000ff0000720c */ /* 0x000fe20001704270 */
[----:B----4-:R-:W-:Y:S01]  /*1d020*/  FMUL R3, R6, R2 ;  /* 0x0000000206037220 */ /* 0x010fe20000400000 */
[----:B------:R-:W-:-:S04]  /*1d030*/  IADD3 R6, P1, R4, UR5, RZ ;  /* 0x0000000504067c10 */ /* 0x000fc8000ff3e0ff */
[----:B------:R-:W-:Y:S02]  /*1d040*/  IADD3.X R7, R5, UR4, RZ, P1, !PT ;  /* 0x0000000405077c10 */ /* 0x000fe40008ffe4ff */
[----:B------:R-:W-:-:S05]  /*1d050*/  F2FP.F16.F32.PACK_AB R3, RZ, R3 ;  /* 0x00000003ff03723e */ /* 0x000fca00000000ff */
[----:B------:R0:W-:Y:S01]  /*1d060*/  @P0 STG.E.U16 desc[UR44][R6.64], R8 ;  /* 0x0000000806000986 */ /* 0x0001e2000c10152c */
[----:B------:R-:W-:-:S03]  /*1d070*/  ISETP.GT.AND P0, PT, R0, 0x1, P2 ;  /* 0x000000010000780c */ /* 0x000fc60001704270 */
[----:B0-----:R-:W3:Y:S10]  /*1d080*/  LDL.LU R8, [R1+0x50] ;  /* 0x0000500001087983 */ /* 0x001ef40000300800 */
[----:B------:R0:W-:Y:S04]  /*1d090*/  @P0 STG.E.U16 desc[UR44][R6.64+0x2], R3 ;  /* 0x0000020306000986 */ /* 0x0001e8000c10152c */
[----:B0-----:R-:W4:Y:S01]  /*1d0a0*/  LDL.LU R3, [R1+0x10] ;  /* 0x0000100001037983 */ /* 0x001f220000300800 */
[----:B------:R-:W-:Y:S01]  /*1d0b0*/  ISETP.GT.AND P0, PT, R0, 0x8, P3 ;  /* 0x000000080000780c */ /* 0x000fe20001f04270 */
[----:B----4-:R-:W-:-:S05]  /*1d0c0*/  FMUL R3, R3, R2 ;  /* 0x0000000203037220 */ /* 0x010fca0000400000 */
[----:B------:R-:W-:-:S07]  /*1d0d0*/  F2FP.F16.F32.PACK_AB R3, RZ, R3 ;  /* 0x00000003ff03723e */ /* 0x000fce00000000ff */
        /* <DEDUP_REMOVED lines=73> */
[----:B---3--:R-:W-:-:S05]  /*1d570*/  FMUL R8, R8, R2 ;  /* 0x0000000208087220 */ /* 0x008fca0000400000 */
[----:B------:R-:W-:Y:S01]  /*1d580*/  F2FP.F16.F32.PACK_AB R8, RZ, R8 ;  /* 0x00000008ff08723e */ /* 0x000fe200000000ff */
[----:B----4-:R-:W-:-:S05]  /*1d590*/  FMUL R3, R3, R2 ;  /* 0x0000000203037220 */ /* 0x010fca0000400000 */
[----:B------:R-:W-:-:S05]  /*1d5a0*/  F2FP.F16.F32.PACK_AB R3, RZ, R3 ;  /* 0x00000003ff03723e */ /* 0x000fca00000000ff */
[----:B------:R0:W-:Y:S01]  /*1d5b0*/  @P0 STG.E.U16 desc[UR44][R6.64+0x42], R3 ;  /* 0x0000420306000986 */ /* 0x0001e2000c10152c */
[----:B------:R-:W-:-:S03]  /*1d5c0*/  ISETP.GT.AND P0, PT, R0, 0x28, P3 ;  /* 0x000000280000780c */ /* 0x000fc60001f04270 */
[----:B0-----:R-:W3:Y:S01]  /*1d5d0*/  LDL.LU R3, [R1+0x54] ;  /* 0x0000540001037983 */ /* 0x001ee20000300800 */
[----:B------:R-:W-:-:S09]  /*1d5e0*/  ISETP.GT.AND P1, PT, R0, 0x29, P3 ;  /* 0x000000290000780c */ /* 0x000fd20001f24270 */
[----:B------:R0:W-:Y:S04]  /*1d5f0*/  @P0 STG.E.U16 desc[UR44][R4.64+0x50], R8 ;  /* 0x0000500804000986 */ /* 0x0001e8000c10152c */
[----:B0-----:R-:W4:Y:S01]  /*1d600*/  LDL.LU R8, [R1+0x58] ;  /* 0x0000580001087983 */ /* 0x001f220000300800 */
[----:B---3--:R-:W-:-:S05]  /*1d610*/  FMUL R3, R3, R2 ;  /* 0x0000000203037220 */ /* 0x008fca0000400000 */
[----:B------:R-:W-:-:S05]  /*1d620*/  F2FP.F16.F32.PACK_AB R3, RZ, R3 ;  /* 0x00000003ff03723e */ /* 0x000fca00000000ff */
[----:B------:R0:W-:Y:S01]  /*1d630*/  @P1 STG.E.U16 desc[UR44][R4.64+0x52], R3 ;  /* 0x0000520304001986 */ /* 0x0001e2000c10152c */
[----:B----4-:R-:W-:-:S05]  /*1d640*/  FMUL R8, R8, R2 ;  /* 0x0000000208087220 */ /* 0x010fca0000400000 */
[----:B------:R-:W-:Y:S01]  /*1d650*/  F2FP.F16.F32.PACK_AB R8, RZ, R8 ;  /* 0x00000008ff08723e */ /* 0x000fe200000000ff */
[----:B0-----:R-:W3:Y:S03]  /*1d660*/  LDL.LU R3, [R1+0x5c] ;  /* 0x00005c0001037983 */ /* 0x001ee60000300800 */
[----:B------:R-:W-:Y:S02]  /*1d670*/  PRMT R10, R8, 0x7610, R10 ;  /* 0x00007610080a7816 */ /* 0x000fe4000000000a */
[----:B------:R-:W4:Y:S01]  /*1d680*/  LDL.LU R8, [R1+0x64] ;  /* 0x0000640001087983 */ /* 0x000f220000300800 */
[C---:B------:R-:W-:Y:S02]  /*1d690*/  ISETP.GT.AND P1, PT, R0.reuse, 0x28, P2 ;  /* 0x000000280000780c */ /* 0x040fe40001724270 */
[C---:B------:R-:W-:Y:S02]  /*1d6a0*/  ISETP.GT.AND P4, PT, R0.reuse, 0x29, P2 ;  /* 0x000000290000780c */ /* 0x040fe40001784270 */
[C---:B------:R-:W-:Y:S01]  /*1d6b0*/  ISETP.GT.AND P5, PT, R0.reuse, 0x30, P3 ;  /* 0x000000300000780c */ /* 0x040fe20001fa4270 */
[----:B------:R-:W-:Y:S01]  /*1d6c0*/  FMUL R9, R9, R2 ;  /* 0x0000000209097220 */ /* 0x000fe20000400000 */
[----:B------:R-:W-:-:S04]  /*1d6d0*/  ISETP.GT.AND P0, PT, R0, 0x31, P3 ;  /* 0x000000310000780c */ /* 0x000fc80001f04270 */
[----:B------:R-:W-:-:S03]  /*1d6e0*/  F2FP.F16.F32.PACK_AB R9, RZ, R9 ;  /* 0x00000009ff09723e */ /* 0x000fc600000000ff */
[----:B------:R0:W-:Y:S04]  /*1d6f0*/  @P1 STG.E.U16 desc[UR44][R6.64+0x50], R10 ;  /* 0x0000500a06001986 */ /* 0x0001e8000c10152c */
[----:B0-----:R-:W5:Y:S01]  /*1d700*/  LDL.LU R10, [R1+0x74] ;  /* 0x00007400010a7983 */ /* 0x001f620000300800 */
[----:B---3--:R-:W-:-:S05]  /*1d710*/  FMUL R3, R3, R2 ;  /* 0x0000000203037220 */ /* 0x008fca0000400000 */
[----:B------:R-:W-:Y:S01]  /*1d720*/  F2FP.F16.F32.PACK_AB R3, RZ, R3 ;  /* 0x00000003ff03723e */ /* 0x000fe200000000ff */
[----:B----4-:R-:W-:-:S04]  /*1d730*/  FMUL R8, R8, R2 ;  /* 0x0000000208087220 */ /* 0x010fc80000400000 */
[----:B------:R0:W-:Y:S04]  /*1d740*/  @P4 STG.E.U16 desc[UR44][R6.64+0x52], R3 ;  /* 0x0000520306004986 */ /* 0x0001e8000c10152c */
[----:B------:R1:W-:Y:S01]  /*1d750*/  @P5 STG.E.U16 desc[UR44][R4.64+0x60], R9 ;  /* 0x0000600904005986 */ /* 0x0003e2000c10152c */
[----:B0-----:R-:W-:-:S03]  /*1d760*/  F2FP.F16.F32.PACK_AB R3, RZ, R8 ;  /* 0x00000008ff03723e */ /* 0x001fc600000000ff */
[----:B------:R-:W3:Y:S01]  /*1d770*/  LDL.LU R8, [R1+0x68] ;  /* 0x0000680001087983 */ /* 0x000ee20000300800 */
[----:B-1----:R-:W-:-:S03]  /*1d780*/  PRMT R9, R3, 0x7610, R9 ;  /* 0x0000761003097816 */ /* 0x002fc60000000009 */
[----:B------:R-:W4:Y:S04]  /*1d790*/  LDL.LU R3, [R1+0x6c] ;  /* 0x00006c0001037983 */ /* 0x000f280000300800 */
[----:B------:R0:W-:Y:S04]  /*1d7a0*/  @P0 STG.E.U16 desc[UR44][R4.64+0x62], R9 ;  /* 0x0000620904000986 */ /* 0x0001e8000c10152c */
[----:B0-----:R-:W2:Y:S01]  /*1d7b0*/  LDL.LU R9, [R1+0x70] ;  /* 0x0000700001097983 */ /* 0x001ea20000300800 */
[----:B------:R-:W-:Y:S01]  /*1d7c0*/  ISETP.GT.AND P1, PT, R0, 0x30, P2 ;  /* 0x000000300000780c */ /* 0x000fe20001724270 */
[----:B---3--:R-:W-:-:S05]  /*1d7d0*/  FMUL R8, R8, R2 ;  /* 0x0000000208087220 */ /* 0x008fca0000400000 */
[----:B------:R-:W-:-:S07]  /*1d7e0*/  F2FP.F16.F32.PACK_AB R8, RZ, R8 ;  /* 0x00000008ff08723e */ /* 0x000fce00000000ff */
[----:B------:R0:W-:Y:S01]  /*1d7f0*/  @P1 STG.E.U16 desc[UR44][R6.64+0x60], R8 ;  /* 0x0000600806001986 */ /* 0x0001e2000c10152c */
[----:B--2---:R-:W-:-:S05]  /*1d800*/  FMUL R9, R9, R2 ;  /* 0x0000000209097220 */ /* 0x004fca0000400000 */
[----:B0-----:R-:W-:-:S04]  /*1d810*/  F2FP.F16.F32.PACK_AB R8, RZ, R9 ;  /* 0x00000009ff08723e */ /* 0x001fc800000000ff */
[----:B------:R-:W-:Y:S02]  /*1d820*/  PRMT R9, R8, 0x7610, R9 ;  /* 0x0000761008097816 */ /* 0x000fe40000000009 */
[----:B------:R-:W2:Y:S01]  /*1d830*/  LDL.LU R8, [R1+0x78] ;  /* 0x0000780001087983 */ /* 0x000ea20000300800 */
[----:B------:R-:W-:Y:S01]  /*1d840*/  ISETP.GT.AND P4, PT, R0, 0x31, P2 ;  /* 0x000000310000780c */ /* 0x000fe20001784270 */
[-C--:B----4-:R-:W-:Y:S01]  /*1d850*/  FMUL R3, R3, R2.reuse ;  /* 0x0000000203037220 */ /* 0x090fe20000400000 */
[----:B-----5:R-:W-:Y:S01]  /*1d860*/  FMUL R10, R10, R2 ;  /* 0x000000020a0a7220 */ /* 0x020fe20000400000 */
[----:B------:R-:W-:-:S03]  /*1d870*/  ISETP.GT.AND P5, PT, R0, 0x38, P3 ;  /* 0x000000380000780c */ /* 0x000fc60001fa4270 */
[----:B------:R-:W-:Y:S02]  /*1d880*/  F2FP.F16.F32.PACK_AB R3, RZ, R3 ;  /* 0x00000003ff03723e */ /* 0x000fe400000000ff */
[----:B------:R-:W-:-:S05]  /*1d890*/  ISETP.GT.AND P6, PT, R0, 0x39, P3 ;  /* 0x000000390000780c */ /* 0x000fca0001fc4270 */
[----:B------:R0:W-:Y:S04]  /*1d8a0*/  @P4 STG.E.U16 desc[UR44][R6.64+0x62], R3 ;  /* 0x0000620306004986 */ /* 0x0001e8000c10152c */
[----:B------:R1:W-:Y:S01]  /*1d8b0*/  @P5 STG.E.U16 desc[UR44][R4.64+0x70], R9 ;  /* 0x0000700904005986 */ /* 0x0003e2000c10152c */
[----:B0-----:R-:W-:-:S04]  /*1d8c0*/  F2FP.F16.F32.PACK_AB R3, RZ, R10 ;  /* 0x0000000aff03723e */ /* 0x001fc800000000ff */
[----:B------:R-:W-:Y:S01]  /*1d8d0*/  PRMT R10, R3, 0x7610, R10 ;  /* 0x00007610030a7816 */ /* 0x000fe2000000000a */
[----:B-1----:R-:W3:Y:S04]  /*1d8e0*/  LDL.LU R9, [R1+0x7c] ;  /* 0x00007c0001097983 */ /* 0x002ee80000300800 */
[----:B------:R0:W-:Y:S01]  /*1d8f0*/  @P6 STG.E.U16 desc[UR44][R4.64+0x72], R10 ;  /* 0x0000720a04006986 */ /* 0x0001e2000c10152c */
[----:B--2---:R-:W-:-:S05]  /*1d900*/  FMUL R8, R8, R2 ;  /* 0x0000000208087220 */ /* 0x004fca0000400000 */
[----:B------:R-:W-:Y:S02]  /*1d910*/  F2FP.F16.F32.PACK_AB R3, RZ, R8 ;  /* 0x00000008ff03723e */ /* 0x000fe400000000ff */
[----:B------:R-:W2:Y:S02]  /*1d920*/  LDL.LU R8, [R1+0x80] ;  /* 0x0000800001087983 */ /* 0x000ea40000300800 */
[----:B0-----:R-:W-:Y:S02]  /*1d930*/  PRMT R10, R3, 0x7610, R10 ;  /* 0x00007610030a7816 */ /* 0x001fe4000000000a */
[----:B------:R-:W4:Y:S01]  /*1d940*/  LDL.LU R3, [R1+0x84] ;  /* 0x0000840001037983 */ /* 0x000f220000300800 */
[----:B------:R-:W-:-:S13]  /*1d950*/  ISETP.GT.AND P0, PT, R0, 0x38, P2 ;  /* 0x000000380000780c */ /* 0x000fda0001704270 */
[----:B------:R0:W-:Y:S01]  /*1d960*/  @P0 STG.E.U16 desc[UR44][R6.64+0x70], R10 ;  /* 0x0000700a06000986 */ /* 0x0001e2000c10152c */
[-C--:B--2---:R-:W-:Y:S01]  /*1d970*/  FMUL R8, R8, R2.reuse ;  /* 0x0000000208087220 */ /* 0x084fe20000400000 */
[----:B----4-:R-:W-:-:S04]  /*1d980*/  FMUL R3, R3, R2 ;  /* 0x0000000203037220 */ /* 0x010fc80000400000 */
[----:B0-----:R-:W-:Y:S02]  /*1d990*/  F2FP.F16.F32.PACK_AB R10, RZ, R8 ;  /* 0x00000008ff0a723e */ /* 0x001fe400000000ff */
[----:B------:R-:W-:Y:S02]  /*1d9a0*/  F2FP.F16.F32.PACK_AB R8, RZ, R3 ;  /* 0x00000003ff08723e */ /* 0x000fe400000000ff */
[----:B------:R-:W2:Y:S01]  /*1d9b0*/  LDL.LU R3, [R1+0x88] ;  /* 0x0000880001037983 */ /* 0x000ea20000300800 */
[----:B------:R-:W-:Y:S01]  /*1d9c0*/  ISETP.GT.AND P1, PT, R0, 0x39, P2 ;  /* 0x000000390000780c */ /* 0x000fe20001724270 */
[----:B---3--:R-:W-:-:S05]  /*1d9d0*/  FMUL R9, R9, R2 ;  /* 0x0000000209097220 */ /* 0x008fca0000400000 */
[----:B------:R-:W-:-:S07]  /*1d9e0*/  F2FP.F16.F32.PACK_AB R9, RZ, R9 ;  /* 0x00000009ff09723e */ /* 0x000fce00000000ff */
[----:B------:R0:W-:Y:S04]  /*1d9f0*/  @P1 STG.E.U16 desc[UR44][R6.64+0x72], R9 ;  /* 0x0000720906001986 */ /* 0x0001e8000c10152c */
[----:B0-----:R-:W3:Y:S01]  /*1da00*/  LDL.LU R9, [R1+0x94] ;  /* 0x0000940001097983 */ /* 0x001ee20000300800 */
[----:B--2---:R-:W-:-:S05]  /*1da10*/  FMUL R3, R3, R2 ;  /* 0x0000000203037220 */ /* 0x004fca0000400000 */
[----:B------:R-:W-:-:S04]  /*1da20*/  F2FP.F16.F32.PACK_AB R3, RZ, R3 ;  /* 0x00000003ff03723e */ /* 0x000fc800000000ff */
[----:B------:R-:W-:Y:S02]  /*1da30*/  PRMT R12, R3, 0x7610, R12 ;  /* 0x00007610030c7816 */ /* 0x000fe4000000000c */
[----:B------:R-:W2:Y:S01]  /*1da40*/  LDL.LU R3, [R1+0x90] ;  /* 0x0000900001037983 */ /* 0x000ea20000300800 */
[----:B------:R-:W-:-:S13]  /*1da50*/  ISETP.GT.AND P4, PT, R0, 0x40, P3 ;  /* 0x000000400000780c */ /* 0x000fda0001f84270 */
[----:B------:R0:W-:Y:S01]  /*1da60*/  @P4 STG.E.U16 desc[UR44][R4.64+0x80], R10 ;  /* 0x0000800a04004986 */ /* 0x0001e2000c10152c */
[----:B--2---:R-:W-:-:S05]  /*1da70*/  FMUL R3, R3, R2 ;  /* 0x0000000203037220 */ /* 0x004fca0000400000 */
[----:B0-----:R-:W-:Y:S02]  /*1da80*/  F2FP.F16.F32.PACK_AB R10, RZ, R3 ;  /* 0x00000003ff0a723e */ /* 0x001fe400000000ff */
[----:B------:R-:W2:Y:S01]  /*1da90*/  LDL.LU R3, [R1+0x98] ;  /* 0x0000980001037983 */ /* 0x000ea20000300800 */
[C---:B------:R-:W-:Y:S02]  /*1daa0*/  ISETP.GT.AND P5, PT, R0.reuse, 0x41, P3 ;  /* 0x000000410000780c */ /* 0x040fe40001fa4270 */
[C---:B------:R-:W-:Y:S01]  /*1dab0*/  ISETP.GT.AND P0, PT, R0.reuse, 0x40, P2 ;  /* 0x000000400000780c */ /* 0x040fe20001704270 */
[-C--:B---3--:R-:W-:Y:S01]  /*1dac0*/  FMUL R9, R9, R2.reuse ;  /* 0x0000000209097220 */ /* 0x088fe20000400000 */
[C---:B------:R-:W-:Y:S01]  /*1dad0*/  ISETP.GT.AND P1, PT, R0.reuse, 0x41, P2 ;  /* 0x000000410000780c */ /* 0x040fe20001724270 */
[----:B------:R-:W-:Y:S01]  /*1dae0*/  FMUL R11, R11, R2 ;  /* 0x000000020b0b7220 */ /* 0x000fe20000400000 */
[----:B------:R-:W-:Y:S02]  /*1daf0*/  ISETP.GT.AND P4, PT, R0, 0x48, P3 ;  /* 0x000000480000780c */ /* 0x000fe40001f84270 */
[----:B------:R-:W-:-:S05]  /*1db00*/  F2FP.F16.F32.PACK_AB R9, RZ, R9 ;  /* 0x00000009ff09723e */ /* 0x000fca00000000ff */
[----:B------:R0:W-:Y:S01]  /*1db10*/  @P5 STG.E.U16 desc[UR44][R4.64+0x82], R8 ;  /* 0x0000820804005986 */ /* 0x0001e2000c10152c */
[----:B------:R-:W-:-:S03]  /*1db20*/  ISETP.GT.AND P5, PT, R0, 0x49, P3 ;  /* 0x000000490000780c */ /* 0x000fc60001fa4270 */
[----:B------:R1:W-:Y:S01]  /*1db30*/  @P0 STG.E.U16 desc[UR44][R6.64+0x80], R12 ;  /* 0x0000800c06000986 */ /* 0x0003e2000c10152c */
[----:B------:R-:W-:Y:S02]  /*1db40*/  ISETP.GT.AND P0, PT, R0, 0x48, P2 ;  /* 0x000000480000780c */ /* 0x000fe40001704270 */
[----:B------:R-:W-:Y:S02]  /*1db50*/  F2FP.F16.F32.PACK_AB R11, RZ, R11 ;  /* 0x0000000bff0b723e */ /* 0x000fe400000000ff */
[----:B0-----:R-:W-:-:S03]  /*1db60*/  PRMT R8, R10, 0x7610, R8 ;  /* 0x000076100a087816 */ /* 0x001fc60000000008 */
[----:B------:R-:W-:Y:S01]  /*1db70*/  @P1 STG.E.U16 desc[UR44][R6.64+0x82], R11 ;  /* 0x0000820b06001986 */ /* 0x000fe2000c10152c */
[----:B-1----:R-:W-:Y:S02]  /*1db80*/  PRMT R12, R9, 0x7610, R12 ;  /* 0x00007610090c7816 */ /* 0x002fe4000000000c */
[C---:B------:R-:W-:Y:S01]  /*1db90*/  ISETP.GT.AND P1, PT, R0.reuse, 0x49, P2 ;  /* 0x000000490000780c */ /* 0x040fe20001724270 */
[----:B------:R0:W-:Y:S01]  /*1dba0*/  @P4 STG.E.U16 desc[UR44][R4.64+0x90], R8 ;  /* 0x0000900804004986 */ /* 0x0001e2000c10152c */
[----:B------:R-:W-:-:S03]  /*1dbb0*/  ISETP.GT.AND P4, PT, R0, 0x50, P3 ;  /* 0x000000500000780c */ /* 0x000fc60001f84270 */
[----:B------:R1:W-:Y:S01]  /*1dbc0*/  @P5 STG.E.U16 desc[UR44][R4.64+0x92], R12 ;  /* 0x0000920c04005986 */ /* 0x0003e2000c10152c */
[----:B0-----:R-:W-:Y:S01]  /*1dbd0*/  FMUL R8, R233, R2 ;  /* 0x00000002e9087220 */ /* 0x001fe20000400000 */
[----:B------:R-:W-:-:S04]  /*1dbe0*/  ISETP.GT.AND P5, PT, R0, 0x51, P3 ;  /* 0x000000510000780c */ /* 0x000fc80001fa4270 */
[----:B------:R-:W-:-:S04]  /*1dbf0*/  F2FP.F16.F32.PACK_AB R8, RZ, R8 ;  /* 0x00000008ff08723e */ /* 0x000fc800000000ff */
[----:B-1----:R-:W-:Y:S02]  /*1dc00*/  PRMT R12, R8, 0x7610, R12 ;  /* 0x00007610080c7816 */ /* 0x002fe4000000000c */
[----:B------:R-:W-:Y:S01]  /*1dc10*/  ISETP.GT.AND P6, PT, R0, 0x71, P3 ;  /* 0x000000710000780c */ /* 0x000fe20001fc4270 */
[----:B--2---:R-:W-:-:S05]  /*1dc20*/  FMUL R3, R3, R2 ;  /* 0x0000000203037220 */ /* 0x004fca0000400000 */
[----:B------:R-:W-:Y:S01]  /*1dc30*/  F2FP.F16.F32.PACK_AB R10, RZ, R3 ;  /* 0x00000003ff0a723e */ /* 0x000fe200000000ff */
[----:B------:R-:W-:-:S05]  /*1dc40*/  FMUL R3, R235, R2 ;  /* 0x00000002eb037220 */ /* 0x000fca0000400000 */
[----:B------:R-:W-:Y:S01]  /*1dc50*/  F2FP.F16.F32.PACK_AB R9, RZ, R3 ;  /* 0x00000003ff09723e */ /* 0x000fe200000000ff */
[-C--:B------:R-:W-:Y:S01]  /*1dc60*/  FMUL R3, R234, R2.reuse ;  /* 0x00000002ea037220 */ /* 0x080fe20000400000 */
[----:B------:R0:W-:Y:S04]  /*1dc70*/  @P0 STG.E.U16 desc[UR44][R6.64+0x90], R10 ;  /* 0x0000900a06000986 */ /* 0x0001e8000c10152c */
[----:B------:R-:W-:Y:S02]  /*1dc80*/  F2FP.F16.F32.PACK_AB R3, RZ, R3 ;  /* 0x00000003ff03723e */ /* 0x000fe400000000ff */
[----:B------:R-:W-:Y:S01]  /*1dc90*/  PRMT R11, R9, 0x7610, R11 ;  /* 0x00007610090b7816 */ /* 0x000fe2000000000b */
[-C--:B------:R-:W-:Y:S01]  /*1dca0*/  FMUL R9, R232, R2.reuse ;  /* 0x00000002e8097220 */ /* 0x080fe20000400000 */
[----:B0-----:R-:W-:Y:S01]  /*1dcb0*/  PRMT R10, R3, 0x7610, R10 ;  /* 0x00007610030a7816 */ /* 0x001fe2000000000a */
[----:B------:R-:W-:-:S02]  /*1dcc0*/  FMUL R3, R231, R2 ;  /* 0x00000002e7037220 */ /* 0x000fc40000400000 */
[----:B------:R0:W-:Y:S01]  /*1dcd0*/  @P1 STG.E.U16 desc[UR44][R6.64+0x92], R11 ;  /* 0x0000920b06001986 */ /* 0x0001e2000c10152c */
[----:B------:R-:W-:Y:S02]  /*1dce0*/  ISETP.GT.AND P1, PT, R0, 0x50, P2 ;  /* 0x000000500000780c */ /* 0x000fe40001724270 */
[----:B------:R-:W-:Y:S02]  /*1dcf0*/  F2FP.F16.F32.PACK_AB R9, RZ, R9 ;  /* 0x00000009ff09723e */ /* 0x000fe400000000ff */
[----:B------:R-:W-:Y:S01]  /*1dd00*/  F2FP.F16.F32.PACK_AB R8, RZ, R3 ;  /* 0x00000003ff08723e */ /* 0x000fe200000000ff */
[----:B------:R-:W-:Y:S01]  /*1dd10*/  FMUL R3, R230, R2 ;  /* 0x00000002e6037220 */ /* 0x000fe20000400000 */
[C---:B------:R-:W-:Y:S01]  /*1dd20*/  ISETP.GT.AND P0, PT, R0.reuse, 0x51, P2 ;  /* 0x000000510000780c */ /* 0x040fe20001704270 */
[----:B------:R1:W-:Y:S01]  /*1dd30*/  @P4 STG.E.U16 desc[UR44][R4.64+0xa0], R10 ;  /* 0x0000a00a04004986 */ /* 0x0003e2000c10152c */
[----:B------:R-:W-:Y:S02]  /*1dd40*/  ISETP.GT.AND P4, PT, R0, 0x58, P3 ;  /* 0x000000580000780c */ /* 0x000fe40001f84270 */
[----:B0-----:R-:W-:-:S02]  /*1dd50*/  PRMT R11, R9, 0x7610, R11 ;  /* 0x00007610090b7816 */ /* 0x001fc4000000000b */
[----:B------:R-:W-:Y:S01]  /*1dd60*/  F2FP.F16.F32.PACK_AB R9, RZ, R3 ;  /* 0x00000003ff09723e */ /* 0x000fe200000000ff */
[-C--:B------:R-:W-:Y:S01]  /*1dd70*/  FMUL R3, R228, R2.reuse ;  /* 0x00000002e4037220 */ /* 0x080fe20000400000 */
[----:B------:R-:W-:Y:S01]  /*1dd80*/  PRMT R13, R8, 0x7610, R13 ;  /* 0x00007610080d7816 */ /* 0x000fe2000000000d */
[----:B------:R-:W-:Y:S01]  /*1dd90*/  FMUL R8, R229, R2 ;  /* 0x00000002e5087220 */ /* 0x000fe20000400000 */
[----:B------:R-:W-:Y:S01]  /*1dda0*/  @P5 STG.E.U16 desc[UR44][R4.64+0xa2], R12 ;  /* 0x0000a20c04005986 */ /* 0x000fe2000c10152c */
[----:B------:R-:W-:Y:S02]  /*1ddb0*/  ISETP.GT.AND P5, PT, R0, 0x59, P3 ;  /* 0x000000590000780c */ /* 0x000fe40001fa4270 */
[----:B------:R-:W-:Y:S01]  /*1ddc0*/  F2FP.F16.F32.PACK_AB R3, RZ, R3 ;  /* 0x00000003ff03723e */ /* 0x000fe200000000ff */
[----:B------:R0:W-:Y:S01]  /*1ddd0*/  @P1 STG.E.U16 desc[UR44][R6.64+0xa0], R11 ;  /* 0x0000a00b06001986 */ /* 0x0001e2000c10152c */
[----:B-1----:R-:W-:Y:S01]  /*1dde0*/  F2FP.F16.F32.PACK_AB R10, RZ, R8 ;  /* 0x00000008ff0a723e */ /* 0x002fe200000000ff */
[----:B------:R-:W-:-:S02]  /*1ddf0*/  FMUL R8, R227, R2 ;  /* 0x00000002e3087220 */ /* 0x000fc40000400000 */
[----:B------:R-:W-:Y:S01]  /*1de00*/  @P0 STG.E.U16 desc[UR44][R6.64+0xa2], R13 ;  /* 0x0000a20d06000986 */ /* 0x000fe2000c10152c */
[C---:B------:R-:W-:Y:S02]  /*1de10*/  ISETP.GT.AND P0, PT, R0.reuse, 0x58, P2 ;  /* 0x000000580000780c */ /* 0x040fe40001704270 */
[C---:B------:R-:W-:Y:S01]  /*1de20*/  ISETP.GT.AND P1, PT, R0.reuse, 0x59, P2 ;  /* 0x000000590000780c */ /* 0x040fe20001724270 */
[----:B------:R1:W-:Y:S01]  /*1de30*/  @P4 STG.E.U16 desc[UR44][R4.64+0xb0], R9 ;  /* 0x0000b00904004986 */ /* 0x0003e2000c10152c */
[----:B------:R-:W-:Y:S02]  /*1de40*/  ISETP.GT.AND P4, PT, R0, 0x60, P3 ;  /* 0x000000600000780c */ /* 0x000fe40001f84270 */
[----:B0-----:R-:W-:Y:S01]  /*1de50*/  PRMT R11, R3, 0x7610, R11 ;  /* 0x00007610030b7816 */ /* 0x001fe2000000000b */
[----:B------:R-:W-:Y:S01]  /*1de60*/  FMUL R3, R226, R2 ;  /* 0x00000002e2037220 */ /* 0x000fe20000400000 */
[----:B------:R-:W-:Y:S01]  /*1de70*/  F2FP.F16.F32.PACK_AB R8, RZ, R8 ;  /* 0x00000008ff08723e */ /* 0x000fe200000000ff */
[----:B------:R0:W-:Y:S03]  /*1de80*/  @P5 STG.E.U16 desc[UR44][R4.64+0xb2], R10 ;  /* 0x0000b20a04005986 */ /* 0x0001e6000c10152c */
[----:B-1----:R-:W-:Y:S01]  /*1de90*/  F2FP.F16.F32.PACK_AB R9, RZ, R3 ;  /* 0x00000003ff09723e */ /* 0x002fe200000000ff */
[-C--:B------:R-:W-:Y:S01]  /*1dea0*/  FMUL R3, R225, R2.reuse ;  /* 0x00000002e1037220 */ /* 0x080fe20000400000 */
[----:B------:R-:W-:Y:S01]  /*1deb0*/  PRMT R12, R8, 0x7610, R12 ;  /* 0x00007610080c7816 */ /* 0x000fe2000000000c */
[----:B------:R-:W-:Y:S01]  /*1dec0*/  FMUL R8, R224, R2 ;  /* 0x00000002e0087220 */ /* 0x000fe20000400000 */
[----:B------:R1:W-:Y:S01]  /*1ded0*/  @P0 STG.E.U16 desc[UR44][R6.64+0xb0], R11 ;  /* 0x0000b00b06000986 */ /* 0x0003e2000c10152c */
[----:B0-----:R-:W-:-:S02]  /*1dee0*/  PRMT R10, R9, 0x7610, R10 ;  /* 0x00007610090a7816 */ /* 0x001fc4000000000a */
[----:B------:R-:W-:Y:S01]  /*1def0*/  F2FP.F16.F32.PACK_AB R3, RZ, R3 ;  /* 0x00000003ff03723e */ /* 0x000fe200000000ff */
[----:B------:R0:W-:Y:S01]  /*1df00*/  @P1 STG.E.U16 desc[UR44][R6.64+0xb2], R12 ;  /* 0x0000b20c06001986 */ /* 0x0001e2000c10152c */
[C---:B------:R-:W-:Y:S01]  /*1df10*/  ISETP.GT.AND P5, PT, R0.reuse, 0x61, P3 ;  /* 0x000000610000780c */ /* 0x040fe20001fa4270 */
[-C--:B------:R-:W-:Y:S01]  /*1df20*/  FMUL R9, R223, R2.reuse ;  /* 0x00000002df097220 */ /* 0x080fe20000400000 */
[C---:B------:R-:W-:Y:S01]  /*1df30*/  ISETP.GT.AND P1, PT, R0.reuse, 0x60, P2 ;  /* 0x000000600000780c */ /* 0x040fe20001724270 */
[----:B------:R-:W-:Y:S01]  /*1df40*/  @P4 STG.E.U16 desc[UR44][R4.64+0xc0], R10 ;  /* 0x0000c00a04004986 */ /* 0x000fe2000c10152c */
[----:B------:R-:W-:Y:S02]  /*1df50*/  ISETP.GT.AND P4, PT, R0, 0x61, P2 ;  /* 0x000000610000780c */ /* 0x000fe40001784270 */
[----:B-1----:R-:W-:Y:S01]  /*1df60*/  PRMT R11, R3, 0x7610, R11 ;  /* 0x00007610030b7816 */ /* 0x002fe2000000000b */
[----:B------:R-:W-:Y:S01]  /*1df70*/  FMUL R3, R222, R2 ;  /* 0x00000002de037220 */ /* 0x000fe20000400000 */
[----:B------:R-:W-:-:S02]  /*1df80*/  F2FP.F16.F32.PACK_AB R8, RZ, R8 ;  /* 0x00000008ff08723e */ /* 0x000fc400000000ff */
[----:B------:R-:W-:Y:S02]  /*1df90*/  F2FP.F16.F32.PACK_AB R9, RZ, R9 ;  /* 0x00000009ff09723e */ /* 0x000fe400000000ff */
[----:B0-----:R-:W-:Y:S02]  /*1dfa0*/  PRMT R12, R8, 0x7610, R12 ;  /* 0x00007610080c7816 */ /* 0x001fe4000000000c */
[----:B------:R-:W-:Y:S01]  /*1dfb0*/  F2FP.F16.F32.PACK_AB R8, RZ, R3 ;  /* 0x00000003ff08723e */ /* 0x000fe200000000ff */
[-C--:B------:R-:W-:Y:S01]  /*1dfc0*/  FMUL R3, R221, R2.reuse ;  /* 0x00000002dd037220 */ /* 0x080fe20000400000 */
[----:B------:R-:W-:Y:S01]  /*1dfd0*/  PRMT R13, R9, 0x7610, R13 ;  /* 0x00007610090d7816 */ /* 0x000fe2000000000d */
[----:B------:R0:W-:Y:S01]  /*1dfe0*/  @P5 STG.E.U16 desc[UR44][R4.64+0xc2], R11 ;  /* 0x0000c20b04005986 */ /* 0x0001e2000c10152c */
[----:B------:R-:W-:Y:S02]  /*1dff0*/  ISETP.GT.AND P0, PT, R0, 0x68, P3 ;  /* 0x000000680000780c */ /* 0x000fe40001f04270 */
[----:B------:R-:W-:Y:S01]  /*1e000*/  F2FP.F16.F32.PACK_AB R9, RZ, R3 ;  /* 0x00000003ff09723e */ /* 0x000fe200000000ff */
[----:B------:R1:W-:Y:S01]  /*1e010*/  @P1 STG.E.U16 desc[UR44][R6.64+0xc0], R12 ;  /* 0x0000c00c06001986 */ /* 0x0003e2000c10152c */
[----:B------:R-:W-:-:S03]  /*1e020*/  FMUL R3, R219, R2 ;  /* 0x00000002db037220 */ /* 0x000fc60000400000 */
[----:B------:R-:W-:Y:S01]  /*1e030*/  @P4 STG.E.U16 desc[UR44][R6.64+0xc2], R13 ;  /* 0x0000c20d06004986 */ /* 0x000fe2000c10152c */
[----:B------:R-:W-:Y:S02]  /*1e040*/  ISETP.GT.AND P4, PT, R0, 0x69, P3 ;  /* 0x000000690000780c */ /* 0x000fe40001f84270 */
[----:B------:R-:W-:Y:S01]  /*1e050*/  PRMT R14, R8, 0x7610, R14 ;  /* 0x00007610080e7816 */ /* 0x000fe2000000000e */
[-C--:B------:R-:W-:Y:S01]  /*1e060*/  FMUL R8, R220, R2.reuse ;  /* 0x00000002dc087220 */ /* 0x080fe20000400000 */
[----:B------:R-:W-:Y:S02]  /*1e070*/  F2FP.F16.F32.PACK_AB R3, RZ, R3 ;  /* 0x00000003ff03723e */ /* 0x000fe400000000ff */
[----:B------:R-:W-:Y:S01]  /*1e080*/  ISETP.GT.AND P1, PT, R0, 0x68, P2 ;  /* 0x000000680000780c */ /* 0x000fe20001724270 */
[----:B------:R-:W-:Y:S01]  /*1e090*/  @P0 STG.E.U16 desc[UR44][R4.64+0xd0], R14 ;  /* 0x0000d00e04000986 */ /* 0x000fe2000c10152c */
[----:B0-----:R-:W-:Y:S01]  /*1e0a0*/  PRMT R11, R3, 0x7610, R11 ;  /* 0x00007610030b7816 */ /* 0x001fe2000000000b */
[----:B------:R-:W-:Y:S01]  /*1e0b0*/  FMUL R3, R217, R2 ;  /* 0x00000002d9037220 */ /* 0x000fe20000400000 */
[----:B------:R-:W-:Y:S01]  /*1e0c0*/  F2FP.F16.F32.PACK_AB R10, RZ, R8 ;  /* 0x00000008ff0a723e */ /* 0x000fe200000000ff */
[----:B------:R-:W-:Y:S01]  /*1e0d0*/  FMUL R8, R218, R2 ;  /* 0x00000002da087220 */ /* 0x000fe20000400000 */
[C---:B------:R-:W-:Y:S01]  /*1e0e0*/  ISETP.GT.AND P0, PT, R0.reuse, 0x69, P2 ;  /* 0x000000690000780c */ /* 0x040fe20001704270 */
[----:B------:R0:W-:Y:S01]  /*1e0f0*/  @P4 STG.E.U16 desc[UR44][R4.64+0xd2], R9 ;  /* 0x0000d20904004986 */ /* 0x0001e2000c10152c */
[----:B------:R-:W-:-:S02]  /*1e100*/  ISETP.GT.AND P5, PT, R0, 0x70, P3 ;  /* 0x000000700000780c */ /* 0x000fc40001fa4270 */
[----:B------:R-:W-:-:S04]  /*1e110*/  F2FP.F16.F32.PACK_AB R8, RZ, R8 ;  /* 0x00000008ff08723e */ /* 0x000fc800000000ff */
[----:B-1----:R-:W-:Y:S02]  /*1e120*/  PRMT R12, R8, 0x7610, R12 ;  /* 0x00007610080c7816 */ /* 0x002fe4000000000c */
[----:B0-----:R-:W-:Y:S01]  /*1e130*/  F2FP.F16.F32.PACK_AB R9, RZ, R3 ;  /* 0x00000003ff09723e */ /* 0x001fe200000000ff */
[-C--:B------:R-:W-:Y:S01]  /*1e140*/  FMUL R3, R216, R2.reuse ;  /* 0x00000002d8037220 */ /* 0x080fe20000400000 */
[----:B------:R-:W-:Y:S01]  /*1e150*/  FMUL R8, R215, R2 ;  /* 0x00000002d7087220 */ /* 0x000fe20000400000 */
[----:B------:R0:W-:Y:S03]  /*1e160*/  @P1 STG.E.U16 desc[UR44][R6.64+0xd0], R10 ;  /* 0x0000d00a06001986 */ /* 0x0001e6000c10152c */
[----:B------:R-:W-:Y:S01]  /*1e170*/  F2FP.F16.F32.PACK_AB R3, RZ, R3 ;  /* 0x00000003ff03723e */ /* 0x000fe200000000ff */
[----:B------:R1:W-:Y:S01]  /*1e180*/  @P0 STG.E.U16 desc[UR44][R6.64+0xd2], R11 ;  /* 0x0000d20b06000986 */ /* 0x0003e2000c10152c */
[----:B------:R-:W-:-:S02]  /*1e190*/  ISETP.GT.AND P1, PT, R0, 0x70, P2 ;  /* 0x000000700000780c */ /* 0x000fc40001724270 */
[----:B------:R-:W-:Y:S01]  /*1e1a0*/  F2FP.F16.F32.PACK_AB R8, RZ, R8 ;  /* 0x00000008ff08723e */ /* 0x000fe200000000ff */
[----:B------:R2:W-:Y:S01]  /*1e1b0*/  @P5 STG.E.U16 desc[UR44][R4.64+0xe0], R12 ;  /* 0x0000e00c04005986 */ /* 0x0005e2000c10152c */
[----:B0-----:R-:W-:Y:S01]  /*1e1c0*/  PRMT R10, R9, 0x7610, R10 ;  /* 0x00007610090a7816 */ /* 0x001fe2000000000a */
[-C--:B------:R-:W-:Y:S01]  /*1e1d0*/  FMUL R9, R214, R2.reuse ;  /* 0x00000002d6097220 */ /* 0x080fe20000400000 */
[----:B-1----:R-:W-:Y:S01]  /*1e1e0*/  PRMT R11, R3, 0x7610, R11 ;  /* 0x00007610030b7816 */ /* 0x002fe2000000000b */
[----:B------:R-:W-:-:S03]  /*1e1f0*/  FMUL R3, R213, R2 ;  /* 0x00000002d5037220 */ /* 0x000fc60000400000 */
[----:B------:R-:W-:Y:S02]  /*1e200*/  F2FP.F16.F32.PACK_AB R9, RZ, R9 ;  /* 0x00000009ff09723e */ /* 0x000fe400000000ff */
[----:B--2---:R-:W-:Y:S02]  /*1e210*/  PRMT R12, R8, 0x7610, R12 ;  /* 0x00007610080c7816 */ /* 0x004fe4000000000c */
[----:B------:R-:W-:Y:S01]  /*1e220*/  F2FP.F16.F32.PACK_AB R8, RZ, R3 ;  /* 0x00000003ff08723e */ /* 0x000fe200000000ff */
[----:B------:R-:W-:Y:S01]  /*1e230*/  FMUL R3, R212, R2 ;  /* 0x00000002d4037220 */ /* 0x000fe20000400000 */
[C---:B------:R-:W-:Y:S02]  /*1e240*/  ISETP.GT.AND P4, PT, R0.reuse, 0x71, P2 ;  /* 0x000000710000780c */ /* 0x040fe40001784270 */
[----:B------:R-:W-:Y:S01]  /*1e250*/  ISETP.GT.AND P5, PT, R0, 0x78, P3 ;  /* 0x000000780000780c */ /* 0x000fe20001fa4270 */
[----:B------:R0:W-:Y:S01]  /*1e260*/  @P6 STG.E.U16 desc[UR44][R4.64+0xe2], R10 ;  /* 0x0000e20a04006986 */ /* 0x0001e2000c10152c */
[----:B------:R-:W-:-:S02]  /*1e270*/  PRMT R13, R9, 0x7610, R13 ;  /* 0x00007610090d7816 */ /* 0x000fc4000000000d */
[----:B------:R-:W-:Y:S01]  /*1e280*/  F2FP.F16.F32.PACK_AB R9, RZ, R3 ;  /* 0x00000003ff09723e */ /* 0x000fe200000000ff */
[----:B------:R1:W-:Y:S01]  /*1e290*/  @P1 STG.E.U16 desc[UR44][R6.64+0xe0], R11 ;  /* 0x0000e00b06001986 */ /* 0x0003e2000c10152c */
[----:B------:R-:W-:Y:S01]  /*1e2a0*/  ISETP.GT.AND P0, PT, R0, 0x79, P3 ;  /* 0x000000790000780c */ /* 0x000fe20001f04270 */
[-C--:B------:R-:W-:Y:S01]  /*1e2b0*/  FMUL R3, R210, R2.reuse ;  /* 0x00000002d2037220 */ /* 0x080fe20000400000 */
[----:B------:R-:W-:Y:S02]  /*1e2c0*/  ISETP.GT.AND P1, PT, R0, 0x78, P2 ;  /* 0x000000780000780c */ /* 0x000fe40001724270 */
[----:B------:R-:W-:Y:S01]  /*1e2d0*/  PRMT R14, R8, 0x7610, R14 ;  /* 0x00007610080e7816 */ /* 0x000fe2000000000e */
[----:B------:R-:W-:Y:S01]  /*1e2e0*/  FMUL R8, R211, R2 ;  /* 0x00000002d3087220 */ /* 0x000fe20000400000 */
[----:B------:R-:W-:Y:S01]  /*1e2f0*/  F2FP.F16.F32.PACK_AB R3, RZ, R3 ;  /* 0x00000003ff03723e */ /* 0x000fe200000000ff */
[----:B------:R2:W-:Y:S01]  /*1e300*/  @P4 STG.E.U16 desc[UR44][R6.64+0xe2], R12 ;  /* 0x0000e20c06004986 */ /* 0x0005e2000c10152c */
[----:B------:R-:W-:-:S02]  /*1e310*/  ISETP.GT.AND P4, PT, R0, 0x79, P2 ;  /* 0x000000790000780c */ /* 0x000fc40001784270 */
[----:B0-----:R-:W-:Y:S01]  /*1e320*/  F2FP.F16.F32.PACK_AB R10, RZ, R8 ;  /* 0x00000008ff0a723e */ /* 0x001fe200000000ff */
[----:B------:R-:W-:Y:S01]  /*1e330*/  @P5 STG.E.U16 desc[UR44][R4.64+0xf0], R13 ;  /* 0x0000f00d04005986 */ /* 0x000fe2000c10152c */
[----:B-1----:R-:W-:Y:S01]  /*1e340*/  PRMT R11, R3, 0x7610, R11 ;  /* 0x00007610030b7816 */ /* 0x002fe2000000000b */
[-C--:B------:R-:W-:Y:S01]  /*1e350*/  FMUL R3, R208, R2.reuse ;  /* 0x00000002d0037220 */ /* 0x080fe20000400000 */
[----:B------:R-:W-:Y:S01]  /*1e360*/  FMUL R8, R209, R2 ;  /* 0x00000002d1087220 */ /* 0x000fe20000400000 */
[C---:B------:R-:W-:Y:S01]  /*1e370*/  ISETP.GT.AND P5, PT, R0.reuse, 0x80, P3 ;  /* 0x000000800000780c */ /* 0x040fe20001fa4270 */
[----:B------:R-:W-:Y:S01]  /*1e380*/  @P0 STG.E.U16 desc[UR44][R4.64+0xf2], R14 ;  /* 0x0000f20e04000986 */ /* 0x000fe2000c10152c */
[----:B------:R-:W-:-:S03]  /*1e390*/  ISETP.GT.AND P6, PT, R0, 0x81, P3 ;  /* 0x000000810000780c */ /* 0x000fc60001fc4270 */
[----:B------:R0:W-:Y:S01]  /*1e3a0*/  @P1 STG.E.U16 desc[UR44][R6.64+0xf0], R9 ;  /* 0x0000f00906001986 */ /* 0x0001e2000c10152c */
[----:B------:R-:W-:-:S04]  /*1e3b0*/  F2FP.F16.F32.PACK_AB R8, RZ, R8 ;  /* 0x00000008ff08723e */ /* 0x000fc800000000ff */
[----:B--2---:R-:W-:Y:S01]  /*1e3c0*/  PRMT R12, R8, 0x7610, R12 ;  /* 0x00007610080c7816 */ /* 0x004fe2000000000c */
[-C--:B------:R-:W-:Y:S01]  /*1e3d0*/  FMUL R8, R206, R2.reuse ;  /* 0x00000002ce087220 */ /* 0x080fe20000400000 */
[----:B0-----:R-:W-:Y:S01]  /*1e3e0*/  F2FP.F16.F32.PACK_AB R9, RZ, R3 ;  /* 0x00000003ff09723e */ /* 0x001fe200000000ff */
[----:B------:R-:W-:Y:S01]  /*1e3f0*/  FMUL R3, R207, R2 ;  /* 0x00000002cf037220 */ /* 0x000fe20000400000 */
[----:B------:R0:W-:Y:S01]  /*1e400*/  @P4 STG.E.U16 desc[UR44][R6.64+0xf2], R10 ;  /* 0x0000f20a06004986 */ /* 0x0001e2000c10152c */
[----:B------:R-:W-:-:S03]  /*1e410*/  ISETP.GT.AND P0, PT, R0, 0x80, P2 ;  /* 0x000000800000780c */ /* 0x000fc60001704270 */
[----:B------:R-:W-:Y:S01]  /*1e420*/  F2FP.F16.F32.PACK_AB R3, RZ, R3 ;  /* 0x00000003ff03723e */ /* 0x000fe200000000ff */
[----:B------:R1:W-:Y:S01]  /*1e430*/  @P5 STG.E.U16 desc[UR44][R4.64+0x100], R11 ;  /* 0x0001000b04005986 */ /* 0x0003e2000c10152c */
[----:B------:R-:W-:Y:S02]  /*1e440*/  ISETP.GT.AND P1, PT, R0, 0x81, P2 ;  /* 0x000000810000780c */ /* 0x000fe40001724270 */
[----:B------:R-:W-:Y:S01]  /*1e450*/  F2FP.F16.F32.PACK_AB R8, RZ, R8 ;  /* 0x00000008ff08723e */ /* 0x000fe200000000ff */
[----:B------:R2:W-:Y:S01]  /*1e460*/  @P6 STG.E.U16 desc[UR44][R4.64+0x102], R12 ;  /* 0x0001020c04006986 */ /* 0x0005e2000c10152c */
[----:B0-----:R-:W-:Y:S01]  /*1e470*/  PRMT R10, R9, 0x7610, R10 ;  /* 0x00007610090a7816 */ /* 0x001fe2000000000a */
[-C--:B------:R-:W-:Y:S01]  /*1e480*/  FMUL R9, R205, R2.reuse ;  /* 0x00000002cd097220 */ /* 0x080fe20000400000 */
[----:B-1----:R-:W-:Y:S01]  /*1e490*/  PRMT R11, R3, 0x7610, R11 ;  /* 0x00007610030b7816 */ /* 0x002fe2000000000b */
[----:B------:R-:W-:Y:S01]  /*1e4a0*/  FMUL R3, R204, R2 ;  /* 0x00000002cc037220 */ /* 0x000fe20000400000 */
[----:B------:R-:W-:-:S02]  /*1e4b0*/  ISETP.GT.AND P4, PT, R0, 0x88, P3 ;  /* 0x000000880000780c */ /* 0x000fc40001f84270 */
[----:B--2---:R-:W-:Y:S02]  /*1e4c0*/  PRMT R12, R8, 0x7610, R12 ;  /* 0x00007610080c7816 */ /* 0x004fe4000000000c */
[----:B------:R-:W-:Y:S01]  /*1e4d0*/  F2FP.F16.F32.PACK_AB R8, RZ, R3 ;  /* 0x00000003ff08723e */ /* 0x000fe200000000ff */
[-C--:B------:R-:W-:Y:S01]  /*1e4e0*/  FMUL R3, R203, R2.reuse ;  /* 0x00000002cb037220 */ /* 0x080fe20000400000 */
[----:B------:R-:W-:Y:S02]  /*1e4f0*/  F2FP.F16.F32.PACK_AB R9, RZ, R9 ;  /* 0x00000009ff09723e */ /* 0x000fe400000000ff */
[C---:B------:R-:W-:Y:S01]  /*1e500*/  ISETP.GT.AND P5, PT, R0.reuse, 0x89, P3 ;  /* 0x000000890000780c */ /* 0x040fe20001fa4270 */
[----:B------:R0:W-:Y:S01]  /*1e510*/  @P0 STG.E.U16 desc[UR44][R6.64+0x100], R10 ;  /* 0x0001000a06000986 */ /* 0x0001e2000c10152c */
[----:B------:R-:W-:Y:S02]  /*1e520*/  PRMT R13, R9, 0x7610, R13 ;  /* 0x00007610090d7816 */ /* 0x000fe4000000000d */
[----:B------:R-:W-:Y:S01]  /*1e530*/  F2FP.F16.F32.PACK_AB R9, RZ, R3 ;  /* 0x00000003ff09723e */ /* 0x000fe200000000ff */
[----:B------:R1:W-:Y:S01]  /*1e540*/  @P1 STG.E.U16 desc[UR44][R6.64+0x102], R11 ;  /* 0x0001020b06001986 */ /* 0x0003e2000c10152c */
[C---:B------:R-:W-:Y:S01]  /*1e550*/  ISETP.GT.AND P0, PT, R0.reuse, 0x88, P2 ;  /* 0x000000880000780c */ /* 0x040fe20001704270 */
[----:B------:R-:W-:Y:S01]  /*1e560*/  FMUL R3, R201, R2 ;  /* 0x00000002c9037220 */ /* 0x000fe20000400000 */
[----:B------:R-:W-:-:S02]  /*1e570*/  ISETP.GT.AND P1, PT, R0, 0x89, P2 ;  /* 0x000000890000780c */ /* 0x000fc40001724270 */
[----:B------:R-:W-:Y:S01]  /*1e580*/  PRMT R14, R8, 0x7610, R14 ;  /* 0x00007610080e7816 */ /* 0x000fe2000000000e */
[----:B------:R-:W-:Y:S01]  /*1e590*/  FMUL R8, R202, R2 ;  /* 0x00000002ca087220 */ /* 0x000fe20000400000 */
[----:B------:R-:W-:Y:S01]  /*1e5a0*/  F2FP.F16.F32.PACK_AB R3, RZ, R3 ;  /* 0x00000003ff03723e */ /* 0x000fe200000000ff */
[----:B------:R2:W-:Y:S01]  /*1e5b0*/  @P4 STG.E.U16 desc[UR44][R4.64+0x110], R12 ;  /* 0x0001100c04004986 */ /* 0x0005e2000c10152c */
[----:B------:R-:W-:Y:S02]  /*1e5c0*/  ISETP.GT.AND P4, PT, R0, 0x90, P3 ;  /* 0x000000900000780c */ /* 0x000fe40001f84270 */
        /* <DEDUP_REMOVED lines=9> */
[----:B------:R-:W-:Y:S02]  /*1e660*/  F2FP.F16.F32.PACK_AB R8, RZ, R8 ;  /* 0x00000008ff08723e */ /* 0x000fe400000000ff */
[----:B------:R-:W-:Y:S01]  /*1e670*/  ISETP.GT.AND P1, PT, R0, 0x91, P2 ;  /* 0x000000910000780c */ /* 0x000fe20001724270 */
[----:B------:R1:W-:Y:S01]  /*1e680*/  @P4 STG.E.U16 desc[UR44][R4.64+0x120], R10 ;  /* 0x0001200a04004986 */ /* 0x0003e2000c10152c */
[----:B--2---:R-:W-:Y:S01]  /*1e690*/  PRMT R12, R8, 0x7610, R12 ;  /* 0x00007610080c7816 */ /* 0x004fe2000000000c */
[-C--:B------:R-:W-:Y:S01]  /*1e6a0*/  FMUL R8, R197, R2.reuse ;  /* 0x00000002c5087220 */ /* 0x080fe20000400000 */
[----:B0-----:R-:W-:Y:S01]  /*1e6b0*/  F2FP.F16.F32.PACK_AB R9, RZ, R3 ;  /* 0x00000003ff09723e */ /* 0x001fe200000000ff */
[----:B------:R-:W-:Y:S01]  /*1e6c0*/  FMUL R3, R198, R2 ;  /* 0x00000002c6037220 */ /* 0x000fe20000400000 */
[----:B------:R-:W-:Y:S01]  /*1e6d0*/  ISETP.GT.AND P4, PT, R0, 0x98, P3 ;  /* 0x000000980000780c */ /* 0x000fe20001f84270 */
[----:B------:R0:W-:Y:S03]  /*1e6e0*/  @P5 STG.E.U16 desc[UR44][R4.64+0x122], R11 ;  /* 0x0001220b04005986 */ /* 0x0001e6000c10152c */
[----:B------:R-:W-:-:S02]  /*1e6f0*/  F2FP.F16.F32.PACK_AB R3, RZ, R3 ;  /* 0x00000003ff03723e */ /* 0x000fc400000000ff */
[----:B-1----:R-:W-:Y:S01]  /*1e700*/  PRMT R10, R9, 0x7610, R10 ;  /* 0x00007610090a7816 */ /* 0x002fe2000000000a */
[----:B------:R-:W-:Y:S01]  /*1e710*/  FMUL R9, R196, R2 ;  /* 0x00000002c4097220 */ /* 0x000fe20000400000 */
[----:B------:R-:W-:Y:S01]  /*1e720*/  F2FP.F16.F32.PACK_AB R8, RZ, R8 ;  /* 0x00000008ff08723e */ /* 0x000fe200000000ff */
[----:B------:R1:W-:Y:S01]  /*1e730*/  @P0 STG.E.U16 desc[UR44][R6.64+0x120], R12 ;  /* 0x0001200c06000986 */ /* 0x0003e2000c10152c */
[----:B0-----:R-:W-:Y:S01]  /*1e740*/  PRMT R11, R3, 0x7610, R11 ;  /* 0x00007610030b7816 */ /* 0x001fe2000000000b */
[----:B------:R-:W-:Y:S01]  /*1e750*/  FMUL R3, R195, R2 ;  /* 0x00000002c3037220 */ /* 0x000fe20000400000 */
[C---:B------:R-:W-:Y:S01]  /*1e760*/  ISETP.GT.AND P5, PT, R0.reuse, 0x99, P3 ;  /* 0x000000990000780c */ /* 0x040fe20001fa4270 */
[----:B------:R0:W-:Y:S01]  /*1e770*/  @P1 STG.E.U16 desc[UR44][R6.64+0x122], R10 ;  /* 0x0001220a06001986 */ /* 0x0001e2000c10152c */
[----:B------:R-:W-:Y:S02]  /*1e780*/  ISETP.GT.AND P1, PT, R0, 0x98, P2 ;  /* 0x000000980000780c */ /* 0x000fe40001724270 */
[----:B------:R-:W-:-:S02]  /*1e790*/  F2FP.F16.F32.PACK_AB R9, RZ, R9 ;  /* 0x00000009ff09723e */ /* 0x000fc400000000ff */
[----:B-1----:R-:W-:Y:S02]  /*1e7a0*/  PRMT R12, R8, 0x7610, R12 ;  /* 0x00007610080c7816 */ /* 0x002fe4000000000c */
[----:B------:R-:W-:Y:S01]  /*1e7b0*/  F2FP.F16.F32.PACK_AB R8, RZ, R3 ;  /* 0x00000003ff08723e */ /* 0x000fe200000000ff */
[-C--:B------:R-:W-:Y:S01]  /*1e7c0*/  FMUL R3, R194, R2.reuse ;  /* 0x00000002c2037220 */ /* 0x080fe20000400000 */
[C---:B------:R-:W-:Y:S01]  /*1e7d0*/  ISETP.GT.AND P0, PT, R0.reuse, 0x99, P2 ;  /* 0x000000990000780c */ /* 0x040fe20001704270 */
[----:B------:R1:W-:Y:S01]  /*1e7e0*/  @P4 STG.E.U16 desc[UR44][R4.64+0x130], R11 ;  /* 0x0001300b04004986 */ /* 0x0003e2000c10152c */
[----:B------:R-:W-:Y:S02]  /*1e7f0*/  ISETP.GT.AND P4, PT, R0, 0xa0, P3 ;  /* 0x000000a00000780c */ /* 0x000fe40001f84270 */
[----:B------:R-:W-:Y:S02]  /*1e800*/  PRMT R13, R9, 0x7610, R13 ;  /* 0x00007610090d7816 */ /* 0x000fe4000000000d */
[----:B------:R-:W-:Y:S01]  /*1e810*/  F2FP.F16.F32.PACK_AB R9, RZ, R3 ;  /* 0x00000003ff09723e */ /* 0x000fe200000000ff */
[-C--:B------:R-:W-:Y:S01]  /*1e820*/  FMUL R3, R192, R2.reuse ;  /* 0x00000002c0037220 */ /* 0x080fe20000400000 */
[----:B------:R-:W-:Y:S01]  /*1e830*/  PRMT R14, R8, 0x7610, R14 ;  /* 0x00007610080e7816 */ /* 0x000fe2000000000e */
[----:B------:R-:W-:Y:S01]  /*1e840*/  FMUL R8, R193, R2 ;  /* 0x00000002c1087220 */ /* 0x000fe20000400000 */
[----:B------:R2:W-:Y:S01]  /*1e850*/  @P5 STG.E.U16 desc[UR44][R4.64+0x132], R12 ;  /* 0x0001320c04005986 */ /* 0x0005e2000c10152c */
[----:B------:R-:W-:-:S02]  /*1e860*/  ISETP.GT.AND P5, PT, R0, 0xa1, P3 ;  /* 0x000000a10000780c */ /* 0x000fc40001fa4270 */
[----:B------:R-:W-:Y:S01]  /*1e870*/  F2FP.F16.F32.PACK_AB R3, RZ, R3 ;  /* 0x00000003ff03723e */ /* 0x000fe200000000ff */
[----:B------:R-:W-:Y:S01]  /*1e880*/  @P1 STG.E.U16 desc[UR44][R6.64+0x130], R13 ;  /* 0x0001300d06001986 */ /* 0x000fe2000c10152c */
[----:B0-----:R-:W-:Y:S01]  /*1e890*/  F2FP.F16.F32.PACK_AB R10, RZ, R8 ;  /* 0x00000008ff0a723e */ /* 0x001fe200000000ff */
[-C--:B------:R-:W-:Y:S01]  /*1e8a0*/  FMUL R8, R191, R2.reuse ;  /* 0x00000002bf087220 */ /* 0x080fe20000400000 */
[----:B-1----:R-:W-:Y:S01]  /*1e8b0*/  PRMT R11, R3, 0x7610, R11 ;  /* 0x00007610030b7816 */ /* 0x002fe2000000000b */
[----:B------:R-:W-:Y:S01]  /*1e8c0*/  @P0 STG.E.U16 desc[UR44][R6.64+0x132], R14 ;  /* 0x0001320e06000986 */ /* 0x000fe2000c10152c */
[----:B------:R-:W-:Y:S01]  /*1e8d0*/  ISETP.GT.AND P0, PT, R0, 0xa0, P2 ;  /* 0x000000a00000780c */ /* 0x000fe20001704270 */
[----:B------:R-:W-:Y:S01]  /*1e8e0*/  FMUL R3, R190, R2 ;  /* 0x00000002be037220 */ /* 0x000fe20000400000 */
[C---:B------:R-:W-:Y:S01]  /*1e8f0*/  ISETP.GT.AND P1, PT, R0.reuse, 0xa1, P2 ;  /* 0x000000a10000780c */ /* 0x040fe20001724270 */
[----:B------:R0:W-:Y:S01]  /*1e900*/  @P4 STG.E.U16 desc[UR44][R4.64+0x140], R9 ;  /* 0x0001400904004986 */ /* 0x0001e2000c10152c */
[----:B------:R-:W-:-:S02]  /*1e910*/  ISETP.GT.AND P4, PT, R0, 0xa8, P3 ;  /* 0x000000a80000780c */ /* 0x000fc40001f84270 */
[----:B------:R-:W-:Y:S01]  /*1e920*/  F2FP.F16.F32.PACK_AB R8, RZ, R8 ;  /* 0x00000008ff08723e */ /* 0x000fe200000000ff */
[----:B------:R1:W-:Y:S03]  /*1e930*/  @P5 STG.E.U16 desc[UR44][R4.64+0x142], R10 ;  /* 0x0001420a04005986 */ /* 0x0003e6000c10152c */
[----:B--2---:R-:W-:Y:S02]  /*1e940*/  PRMT R12, R8, 0x7610, R12 ;  /* 0x00007610080c7816 */ /* 0x004fe4000000000c */
[----:B0-----:R-:W-:Y:S01]  /*1e950*/  F2FP.F16.F32.PACK_AB R9, RZ, R3 ;  /* 0x00000003ff09723e */ /* 0x001fe200000000ff */
[-C--:B------:R-:W-:Y:S01]  /*1e960*/  FMUL R3, R189, R2.reuse ;  /* 0x00000002bd037220 */ /* 0x080fe20000400000 */
[-C--:B------:R-:W-:Y:S02]  /*1e970*/  FMUL R8, R188, R2.reuse ;  /* 0x00000002bc087220 */ /* 0x080fe40000400000 */
[----:B-1----:R-:W-:Y:S01]  /*1e980*/  PRMT R10, R9, 0x7610, R10 ;  /* 0x00007610090a7816 */ /* 0x002fe2000000000a */
[----:B------:R0:W-:Y:S01]  /*1e990*/  @P0 STG.E.U16 desc[UR44][R6.64+0x140], R11 ;  /* 0x0001400b06000986 */ /* 0x0001e2000c10152c */
[----:B------:R-:W-:Y:S01]  /*1e9a0*/  F2FP.F16.F32.PACK_AB R3, RZ, R3 ;  /* 0x00000003ff03723e */ /* 0x000fe200000000ff */
[----:B------:R-:W-:Y:S01]  /*1e9b0*/  FMUL R9, R187, R2 ;  /* 0x00000002bb097220 */ /* 0x000fe20000400000 */
[C---:B------:R-:W-:Y:S01]  /*1e9c0*/  ISETP.GT.AND P5, PT, R0.reuse, 0xa9, P3 ;  /* 0x000000a90000780c */ /* 0x040fe20001fa4270 */
[----:B------:R1:W-:Y:S01]  /*1e9d0*/  @P1 STG.E.U16 desc[UR44][R6.64+0x142], R12 ;  /* 0x0001420c06001986 */ /* 0x0003e2000c10152c */
[----:B------:R-:W-:-:S03]  /*1e9e0*/  ISETP.GT.AND P1, PT, R0, 0xa8, P2 ;  /* 0x000000a80000780c */ /* 0x000fc60001724270 */
[----:B------:R-:W-:Y:S01]  /*1e9f0*/  @P4 STG.E.U16 desc[UR44][R4.64+0x150], R10 ;  /* 0x0001500a04004986 */ /* 0x000fe2000c10152c */
[----:B------:R-:W-:Y:S02]  /*1ea00*/  ISETP.GT.AND P4, PT, R0, 0xa9, P2 ;  /* 0x000000a90000780c */ /* 0x000fe40001784270 */
[----:B------:R-:W-:Y:S02]  /*1ea10*/  F2FP.F16.F32.PACK_AB R8, RZ, R8 ;  /* 0x00000008ff08723e */ /* 0x000fe400000000ff */
[----:B0-----:R-:W-:Y:S01]  /*1ea20*/  PRMT R11, R3, 0x7610, R11 ;  /* 0x00007610030b7816 */ /* 0x001fe2000000000b */
[-C--:B------:R-:W-:Y:S01]  /*1ea30*/  FMUL R3, R186, R2.reuse ;  /* 0x00000002ba037220 */ /* 0x080fe20000400000 */
[----:B------:R-:W-:Y:S02]  /*1ea40*/  F2FP.F16.F32.PACK_AB R9, RZ, R9 ;  /* 0x00000009ff09723e */ /* 0x000fe400000000ff */
[----:B-1----:R-:W-:Y:S02]  /*1ea50*/  PRMT R12, R8, 0x7610, R12 ;  /* 0x00007610080c7816 */ /* 0x002fe4000000000c */
[----:B------:R-:W-:Y:S01]  /*1ea60*/  F2FP.F16.F32.PACK_AB R8, RZ, R3 ;  /* 0x00000003ff08723e */ /* 0x000fe200000000ff */
[----:B------:R-:W-:Y:S01]  /*1ea70*/  FMUL R3, R185, R2 ;  /* 0x00000002b9037220 */ /* 0x000fe20000400000 */
[----:B------:R-:W-:Y:S01]  /*1ea80*/  PRMT R13, R9, 0x7610, R13 ;  /* 0x00007610090d7816 */ /* 0x000fe2000000000d */
[----:B------:R0:W-:Y:S01]  /*1ea90*/  @P5 STG.E.U16 desc[UR44][R4.64+0x152], R11 ;  /* 0x0001520b04005986 */ /* 0x0001e2000c10152c */
[----:B------:R-:W-:-:S02]  /*1eaa0*/  ISETP.GT.AND P0, PT, R0, 0xb0, P3 ;  /* 0x000000b00000780c */ /* 0x000fc40001f04270 */
        /* <DEDUP_REMOVED lines=26> */
[----:B------:R-:W-:Y:S02]  /*1ec50*/  ISETP.GT.AND P1, PT, R0, 0xb8, P2 ;  /* 0x000000b80000780c */ /* 0x000fe40001724270 */
[----:B------:R-:W-:Y:S02]  /*1ec60*/  F2FP.F16.F32.PACK_AB R8, RZ, R8 ;  /* 0x00000008ff08723e */ /* 0x000fe400000000ff */
[----:B0-----:R-:W-:Y:S01]  /*1ec70*/  PRMT R10, R9, 0x7610, R10 ;  /* 0x00007610090a7816 */ /* 0x001fe2000000000a */
[-C--:B------:R-:W-:Y:S01]  /*1ec80*/  FMUL R9, R178, R2.reuse ;  /* 0x00000002b2097220 */ /* 0x080fe20000400000 */
[----:B-1----:R-:W-:Y:S01]  /*1ec90*/  PRMT R11, R3, 0x7610, R11 ;  /* 0x00007610030b7816 */ /* 0x002fe2000000000b */
[----:B------:R-:W-:Y:S01]  /*1eca0*/  FMUL R3, R177, R2 ;  /* 0x00000002b1037220 */ /* 0x000fe20000400000 */
[----:B------:R0:W-:Y:S02]  /*1ecb0*/  @P5 STG.E.U16 desc[UR44][R4.64+0x170], R12 ;  /* 0x0001700c04005986 */ /* 0x0001e4000c10152c */
[----:B------:R-:W-:-:S02]  /*1ecc0*/  F2FP.F16.F32.PACK_AB R9, RZ, R9 ;  /* 0x00000009ff09723e */ /* 0x000fc400000000ff */
[C---:B------:R-:W-:Y:S02]  /*1ecd0*/  ISETP.GT.AND P4, PT, R0.reuse, 0xb9, P2 ;  /* 0x000000b90000780c */ /* 0x040fe40001784270 */
[----:B------:R-:W-:Y:S02]  /*1ece0*/  ISETP.GT.AND P5, PT, R0, 0xc0, P3 ;  /* 0x000000c00000780c */ /* 0x000fe40001fa4270 */
[----:B0-----:R-:W-:Y:S02]  /*1ecf0*/  PRMT R12, R8, 0x7610, R12 ;  /* 0x00007610080c7816 */ /* 0x001fe4000000000c */
[----:B------:R-:W-:Y:S01]  /*1ed00*/  F2FP.F16.F32.PACK_AB R8, RZ, R3 ;  /* 0x00000003ff08723e */ /* 0x000fe200000000ff */
[----:B------:R-:W-:Y:S01]  /*1ed10*/  FMUL R3, R176, R2 ;  /* 0x00000002b0037220 */ /* 0x000fe20000400000 */
[----:B------:R-:W-:Y:S01]  /*1ed20*/  PRMT R13, R9, 0x7610, R13 ;  /* 0x00007610090d7816 */ /* 0x000fe2000000000d */
[----:B------:R0:W-:Y:S01]  /*1ed30*/  @P6 STG.E.U16 desc[UR44][R4.64+0x172], R10 ;  /* 0x0001720a04006986 */ /* 0x0001e2000c10152c */
[----:B------:R-:W-:-:S02]  /*1ed40*/  ISETP.GT.AND P0, PT, R0, 0xc1, P3 ;  /* 0x000000c10000780c */ /* 0x000fc40001f04270 */
[----:B------:R-:W-:Y:S01]  /*1ed50*/  F2FP.F16.F32.PACK_AB R9, RZ, R3 ;  /* 0x00000003ff09723e */ /* 0x000fe200000000ff */
[----:B------:R1:W-:Y:S01]  /*1ed60*/  @P1 STG.E.U16 desc[UR44][R6.64+0x170], R11 ;  /* 0x0001700b06001986 */ /* 0x0003e2000c10152c */
[-C--:B------:R-:W-:Y:S01]  /*1ed70*/  FMUL R3, R174, R2.reuse ;  /* 0x00000002ae037220 */ /* 0x080fe20000400000 */
[----:B------:R-:W-:Y:S02]  /*1ed80*/  ISETP.GT.AND P1, PT, R0, 0xc0, P2 ;  /* 0x000000c00000780c */ /* 0x000fe40001724270 */
        /* <DEDUP_REMOVED lines=40> */
[C---:B------:R-:W-:Y:S01]  /*1f010*/  ISETP.GT.AND P0, PT, R0.reuse, 0xd0, P2 ;  /* 0x000000d00000780c */ /* 0x040fe20001704270 */
        /* <DEDUP_REMOVED lines=11> */
[----:B------:R-:W-:Y:S01]  /*1f0d0*/  ISETP.GT.AND P5, PT, R0, 0xd9, P3 ;  /* 0x000000d90000780c */ /* 0x000fe20001fa4270 */
[----:B------:R-:W-:Y:S01]  /*1f0e0*/  FMUL R8, R164, R2 ;  /* 0x00000002a4087220 */ /* 0x000fe20000400000 */
[----:B------:R-:W-:Y:S01]  /*1f0f0*/  @P0 STG.E.U16 desc[UR44][R6.64+0x1a0], R14 ;  /* 0x0001a00e06000986 */ /* 0x000fe2000c10152c */
[----:B------:R-:W-:-:S03]  /*1f100*/  ISETP.GT.AND P0, PT, R0, 0xd8, P2 ;  /* 0x000000d80000780c */ /* 0x000fc60001704270 */
[----:B------:R0:W-:Y:S01]  /*1f110*/  @P1 STG.E.U16 desc[UR44][R6.64+0x1a2], R9 ;  /* 0x0001a20906001986 */ /* 0x0001e2000c10152c */
[----:B------:R-:W-:Y:S02]  /*1f120*/  F2FP.F16.F32.PACK_AB R8, RZ, R8 ;  /* 0x00000008ff08723e */ /* 0x000fe400000000ff */
[----:B------:R-:W-:Y:S02]  /*1f130*/  ISETP.GT.AND P1, PT, R0, 0xd9, P2 ;  /* 0x000000d90000780c */ /* 0x000fe40001724270 */
        /* <DEDUP_REMOVED lines=16> */
[----:B------:R1:W-:Y:S01]  /*1f240*/  @P1 STG.E.U16 desc[UR44][R6.64+0x1b2], R10 ;  /* 0x0001b20a06001986 */ /* 0x0003e2000c10152c */
[C---:B------:R-:W-:Y:S02]  /*1f250*/  ISETP.GT.AND P1, PT, R0.reuse, 0xe0, P2 ;  /* 0x000000e00000780c */ /* 0x040fe40001724270 */
[----:B------:R-:W-:Y:S02]  /*1f260*/  ISETP.GT.AND P0, PT, R0, 0xe1, P2 ;  /* 0x000000e10000780c */ /* 0x000fe40001704270 */
[----:B0-----:R-:W-:Y:S02]  /*1f270*/  PRMT R12, R8, 0x7610, R12 ;  /* 0x00007610080c7816 */ /* 0x001fe4000000000c */
[----:B------:R-:W-:Y:S01]  /*1f280*/  F2FP.F16.F32.PACK_AB R8, RZ, R3 ;  /* 0x00000003ff08723e */ /* 0x000fe200000000ff */
[----:B------:R-:W-:Y:S01]  /*1f290*/  FMUL R3, R157, R2 ;  /* 0x000000029d037220 */ /* 0x000fe20000400000 */
[----:B------:R0:W-:Y:S01]  /*1f2a0*/  @P4 STG.E.U16 desc[UR44][R4.64+0x1c0], R11 ;  /* 0x0001c00b04004986 */ /* 0x0001e2000c10152c */
[----:B-1----:R-:W-:-:S02]  /*1f2b0*/  PRMT R10, R9, 0x7610, R10 ;  /* 0x00007610090a7816 */ /* 0x002fc4000000000a */
[----:B------:R-:W-:Y:S01]  /*1f2c0*/  PRMT R13, R8, 0x7610, R13 ;  /* 0x00007610080d7816 */ /* 0x000fe2000000000d */
[----:B------:R-:W-:Y:S01]  /*1f2d0*/  @P5 STG.E.U16 desc[UR44][R4.64+0x1c2], R12 ;  /* 0x0001c20c04005986 */ /* 0x000fe2000c10152c */
[-C--:B------:R-:W-:Y:S01]  /*1f2e0*/  FMUL R8, R156, R2.reuse ;  /* 0x000000029c087220 */ /* 0x080fe20000400000 */
[C---:B------:R-:W-:Y:S02]  /*1f2f0*/  ISETP.GT.AND P4, PT, R0.reuse, 0xe8, P3 ;  /* 0x000000e80000780c */ /* 0x040fe40001f84270 */
[----:B------:R-:W-:Y:S01]  /*1f300*/  F2FP.F16.F32.PACK_AB R9, RZ, R3 ;  /* 0x00000003ff09723e */ /* 0x000fe200000000ff */
[----:B------:R-:W-:Y:S01]  /*1f310*/  FMUL R3, R155, R2 ;  /* 0x000000029b037220 */ /* 0x000fe20000400000 */
[C---:B------:R-:W-:Y:S02]  /*1f320*/  ISETP.GT.AND P5, PT, R0.reuse, 0xe9, P3 ;  /* 0x000000e90000780c */ /* 0x040fe40001fa4270 */
[----:B------:R-:W-:Y:S02]  /*1f330*/  ISETP.GT.AND P6, PT, R0, 0xe8, P2 ;  /* 0x000000e80000780c */ /* 0x000fe400017c4270 */
[----:B------:R-:W-:Y:S01]  /*1f340*/  F2FP.F16.F32.PACK_AB R8, RZ, R8 ;  /* 0x00000008ff08723e */ /* 0x000fe200000000ff */
[----:B------:R1:W-:Y:S01]  /*1f350*/  @P1 STG.E.U16 desc[UR44][R6.64+0x1c0], R10 ;  /* 0x0001c00a06001986 */ /* 0x0003e2000c10152c */
[----:B------:R-:W-:-:S02]  /*1f360*/  F2FP.F16.F32.PACK_AB R3, RZ, R3 ;  /* 0x00000003ff03723e */ /* 0x000fc400000000ff */
[C---:B------:R-:W-:Y:S01]  /*1f370*/  ISETP.GT.AND P1, PT, R17.reuse, 0x80, PT ;  /* 0x000000801100780c */ /* 0x040fe20003f24270 */
[----:B------:R2:W-:Y:S01]  /*1f380*/  @P0 STG.E.U16 desc[UR44][R6.64+0x1c2], R13 ;  /* 0x0001c20d06000986 */ /* 0x0005e2000c10152c */
[----:B------:R-:W-:Y:S02]  /*1f390*/  ISETP.GT.AND P0, PT, R17, 0x88, PT ;  /* 0x000000881100780c */ /* 0x000fe40003f04270 */
[----:B0-----:R-:W-:Y:S02]  /*1f3a0*/  PRMT R11, R8, 0x7610, R11 ;  /* 0x00007610080b7816 */ /* 0x001fe4000000000b */
[----:B------:R-:W-:Y:S02]  /*1f3b0*/  PRMT R17, R3, 0x7610, R17 ;  /* 0x0000761003117816 */ /* 0x000fe40000000011 */
[----:B-1----:R-:W-:Y:S01]  /*1f3c0*/  PRMT R10, R9, 0x7610, R10 ;  /* 0x00007610090a7816 */ /* 0x002fe2000000000a */
[----:B------:R-:W-:-:S04]  /*1f3d0*/  FMUL R3, R154, R2 ;  /* 0x000000029a037220 */ /* 0x000fc80000400000 */
[----:B------:R-:W-:Y:S01]  /*1f3e0*/  @P4 STG.E.U16 desc[UR44][R4.64+0x1d0], R10 ;  /* 0x0001d00a04004986 */ /* 0x000fe2000c10152c */
[----:B------:R-:W-:-:S03]  /*1f3f0*/  ISETP.GT.AND P4, PT, R0, 0xe9, P2 ;  /* 0x000000e90000780c */ /* 0x000fc60001784270 */
[----:B------:R0:W-:Y:S01]  /*1f400*/  @P5 STG.E.U16 desc[UR44][R4.64+0x1d2], R11 ;  /* 0x0001d20b04005986 */ /* 0x0001e2000c10152c */
[----:B------:R-:W-:-:S03]  /*1f410*/  ISETP.GT.AND P5, PT, R0, 0xf0, P3 ;  /* 0x000000f00000780c */ /* 0x000fc60001fa4270 */
[----:B------:R-:W-:Y:S01]  /*1f420*/  @P6 STG.E.U16 desc[UR44][R6.64+0x1d0], R17 ;  /* 0x0001d01106006986 */ /* 0x000fe2000c10152c */
[----:B------:R-:W-:Y:S01]  /*1f430*/  ISETP.GT.AND P6, PT, R0, 0xf1, P3 ;  /* 0x000000f10000780c */ /* 0x000fe20001fc4270 */
[-C--:B------:R-:W-:Y:S01]  /*1f440*/  FMUL R8, R153, R2.reuse ;  /* 0x0000000299087220 */ /* 0x080fe20000400000 */
[----:B------:R-:W-:Y:S01]  /*1f450*/  FMUL R9, R152, R2 ;  /* 0x0000000298097220 */ /* 0x000fe20000400000 */
[----:B--2---:R-:W-:-:S03]  /*1f460*/  F2FP.F16.F32.PACK_AB R13, RZ, R3 ;  /* 0x00000003ff0d723e */ /* 0x004fc600000000ff */
[----:B------:R-:W-:Y:S02]  /*1f470*/  F2FP.F16.F32.PACK_AB R14, RZ, R8 ;  /* 0x00000008ff0e723e */ /* 0x000fe400000000ff */
[----:B------:R-:W-:Y:S01]  /*1f480*/  F2FP.F16.F32.PACK_AB R15, RZ, R9 ;  /* 0x00000009ff0f723e */ /* 0x000fe200000000ff */
[----:B------:R-:W-:Y:S01]  /*1f490*/  @P4 STG.E.U16 desc[UR44][R6.64+0x1d2], R13 ;  /* 0x0001d20d06004986 */ /* 0x000fe2000c10152c */
[----:B------:R-:W-:-:S03]  /*1f4a0*/  ISETP.GT.AND P4, PT, R0, 0xf1, P2 ;  /* 0x000000f10000780c */ /* 0x000fc60001784270 */
[----:B------:R-:W-:Y:S04]  /*1f4b0*/  @P5 STG.E.U16 desc[UR44][R4.64+0x1e0], R14 ;  /* 0x0001e00e04005986 */ /* 0x000fe8000c10152c */
[----:B------:R-:W-:Y:S01]  /*1f4c0*/  @P6 STG.E.U16 desc[UR44][R4.64+0x1e2], R15 ;  /* 0x0001e20f04006986 */ /* 0x000fe2000c10152c */
[----:B------:R-:W-:Y:S01]  /*1f4d0*/  ISETP.GT.AND P6, PT, R0, 0xf0, P2 ;  /* 0x000000f00000780c */ /* 0x000fe200017c4270 */
[-C--:B0-----:R-:W-:Y:S01]  /*1f4e0*/  FMUL R11, R23, R2.reuse ;  /* 0x00000002170b7220 */ /* 0x081fe20000400000 */
[----:B------:R-:W-:-:S04]  /*1f4f0*/  FMUL R12, R22, R2 ;  /* 0x00000002160c7220 */ /* 0x000fc80000400000 */
[----:B------:R-:W-:Y:S02]  /*1f500*/  F2FP.F16.F32.PACK_AB R11, RZ, R11 ;  /* 0x0000000bff0b723e */ /* 0x000fe400000000ff */
[----:B------:R-:W-:Y:S02]  /*1f510*/  F2FP.F16.F32.PACK_AB R12, RZ, R12 ;  /* 0x0000000cff0c723e */ /* 0x000fe400000000ff */
[C---:B------:R-:W-:Y:S02]  /*1f520*/  ISETP.GT.AND P5, PT, R0.reuse, 0xf8, P3 ;  /* 0x000000f80000780c */ /* 0x040fe40001fa4270 */
[----:B------:R-:W-:Y:S01]  /*1f530*/  ISETP.GT.AND P3, PT, R0, 0xf9, P3 ;  /* 0x000000f90000780c */ /* 0x000fe20001f64270 */
[----:B------:R-:W-:Y:S01]  /*1f540*/  @P6 STG.E.U16 desc[UR44][R6.64+0x1e0], R11 ;  /* 0x0001e00b06006986 */ /* 0x000fe2000c10152c */
[----:B------:R-:W-:-:S03]  /*1f550*/  FMUL R10, R21, R2 ;  /* 0x00000002150a7220 */ /* 0x000fc60000400000 */
[----:B------:R0:W-:Y:S01]  /*1f560*/  @P4 STG.E.U16 desc[UR44][R6.64+0x1e2], R12 ;  /* 0x0001e20c06004986 */ /* 0x0001e2000c10152c */
[----:B------:R-:W-:Y:S01]  /*1f570*/  ISETP.GT.AND P4, PT, R0, 0xf8, P2 ;  /* 0x000000f80000780c */ /* 0x000fe20001784270 */
[-C--:B------:R-:W-:Y:S01]  /*1f580*/  FMUL R9, R20, R2.reuse ;  /* 0x0000000214097220 */ /* 0x080fe20000400000 */
[-C--:B------:R-:W-:Y:S01]  /*1f590*/  FMUL R8, R18, R2.reuse ;  /* 0x0000000212087220 */ /* 0x080fe20000400000 */
[----:B------:R-:W-:Y:S01]  /*1f5a0*/  FMUL R3, R19, R2 ;  /* 0x0000000213037220 */ /* 0x000fe20000400000 */
[----:B------:R-:W-:Y:S02]  /*1f5b0*/  F2FP.F16.F32.PACK_AB R10, RZ, R10 ;  /* 0x0000000aff0a723e */ /* 0x000fe400000000ff */
[----:B------:R-:W-:Y:S02]  /*1f5c0*/  ISETP.GT.AND P2, PT, R0, 0xf9, P2 ;  /* 0x000000f90000780c */ /* 0x000fe40001744270 */
[----:B------:R-:W-:Y:S02]  /*1f5d0*/  F2FP.F16.F32.PACK_AB R9, RZ, R9 ;  /* 0x00000009ff09723e */ /* 0x000fe400000000ff */
[----:B------:R-:W-:-:S02]  /*1f5e0*/  F2FP.F16.F32.PACK_AB R8, RZ, R8 ;  /* 0x00000008ff08723e */ /* 0x000fc400000000ff */
[----:B------:R-:W-:Y:S01]  /*1f5f0*/  F2FP.F16.F32.PACK_AB R3, RZ, R3 ;  /* 0x00000003ff03723e */ /* 0x000fe200000000ff */
[----:B------:R-:W-:Y:S01]  /*1f600*/  @P5 STG.E.U16 desc[UR44][R4.64+0x1f0], R10 ;  /* 0x0001f00a04005986 */ /* 0x000fe2000c10152c */
[----:B0-----:R-:W-:Y:S02]  /*1f610*/  PRMT R12, R8, 0x7610, R12 ;  /* 0x00007610080c7816 */ /* 0x001fe4000000000c */
[----:B------:R-:W-:Y:S01]  /*1f620*/  PRMT R11, R3, 0x7610, R11 ;  /* 0x00007610030b7816 */ /* 0x000fe2000000000b */
[----:B------:R0:W-:Y:S01]  /*1f630*/  @P3 STG.E.U16 desc[UR44][R4.64+0x1f2], R9 ;  /* 0x0001f20904003986 */ /* 0x0001e2000c10152c */
[----:B------:R-:W-:Y:S01]  /*1f640*/  @P4 MOV R8, R6 ;  /* 0x0000000600084202 */ /* 0x000fe20000000f00 */
[----:B------:R-:W-:Y:S02]  /*1f650*/  USHF.L.U32 UR12, UR8, 0x8, URZ ;  /* 0x00000008080c7899 */ /* 0x000fe4000800063f */
[----:B------:R-:W-:Y:S01]  /*1f660*/  USHF.L.U64.HI UR11, UR8, 0x8, UR9 ;  /* 0x00000008080b7899 */ /* 0x000fe20008010209 */
[----:B0-----:R-:W-:-:S03]  /*1f670*/  @P4 IMAD.MOV.U32 R9, RZ, RZ, R7 ;  /* 0x000000ffff094224 */ /* 0x001fc600078e0007 */
[----:B------:R-:W-:Y:S02]  /*1f680*/  MOV R3, UR12 ;  /* 0x0000000c00037c02 */ /* 0x000fe40008000f00 */
[----:B------:R0:W-:Y:S01]  /*1f690*/  @P4 STG.E.U16 desc[UR44][R8.64+0x1f0], R11 ;  /* 0x0001f00b08004986 */ /* 0x0001e2000c10152c */
[C---:B------:R-:W-:Y:S02]  /*1f6a0*/  ISETP.GT.AND P3, PT, R0.reuse, RZ, P1 ;  /* 0x000000ff0000720c */ /* 0x040fe40000f64270 */
[----:B------:R-:W-:Y:S01]  /*1f6b0*/  ISETP.GT.AND P4, PT, R0, 0x1, P1 ;  /* 0x000000010000780c */ /* 0x000fe20000f84270 */
[-C--:B------:R-:W-:Y:S01]  /*1f6c0*/  FMUL R24, R24, R2.reuse ;  /* 0x0000000218187220 */ /* 0x080fe20000400000 */
[----:B------:R-:W-:Y:S01]  /*1f6d0*/  FMUL R25, R25, R2 ;  /* 0x0000000219197220 */ /* 0x000fe20000400000 */
[----:B0-----:R-:W-:Y:S01]  /*1f6e0*/  @P2 IMAD.MOV.U32 R8, RZ, RZ, R6 ;  /* 0x000000ffff082224 */ /* 0x001fe200078e0006 */
[----:B------:R-:W-:Y:S01]  /*1f6f0*/  @P2 MOV R9, R7 ;  /* 0x0000000700092202 */ /* 0x000fe20000000f00 */
[----:B------:R-:W-:-:S04]  /*1f700*/  IMAD.U32 R7, RZ, RZ, UR11 ;  /* 0x0000000bff077e24 */ /* 0x000fc8000f8e00ff */
[----:B------:R0:W-:Y:S01]  /*1f710*/  @P2 STG.E.U16 desc[UR44][R8.64+0x1f2], R12 ;  /* 0x0001f20c08002986 */ /* 0x0001e2000c10152c */
[C---:B------:R-:W-:Y:S02]  /*1f720*/  IADD3 R6, P2, P6, R4.reuse, UR5, R3 ;  /* 0x0000000504067c10 */ /* 0x040fe4000fe5e003 */
[----:B------:R-:W-:Y:S02]  /*1f730*/  IADD3 R4, P5, R4, UR12, RZ ;  /* 0x0000000c04047c10 */ /* 0x000fe4000ffbe0ff */
[C---:B------:R-:W-:Y:S02]  /*1f740*/  IADD3.X R7, R5.reuse, UR4, R7, P2, P6 ;  /* 0x0000000405077c10 */ /* 0x040fe400097ec407 */
[----:B------:R-:W-:Y:S02]  /*1f750*/  F2FP.F16.F32.PACK_AB R24, RZ, R24 ;  /* 0x00000018ff18723e */ /* 0x000fe400000000ff */
[----:B------:R-:W-:Y:S02]  /*1f760*/  IADD3.X R5, R5, UR11, RZ, P5, !PT ;  /* 0x0000000b05057c10 */ /* 0x000fe4000affe4ff */
[----:B------:R-:W-:-:S02]  /*1f770*/  F2FP.F16.F32.PACK_AB R25, RZ, R25 ;  /* 0x00000019ff19723e */ /* 0x000fc400000000ff */
[C---:B------:R-:W-:Y:S01]  /*1f780*/  ISETP.GT.AND P2, PT, R0.reuse, RZ, P0 ;  /* 0x000000ff0000720c */ /* 0x040fe20000744270 */
[----:B------:R-:W-:Y:S01]  /*1f790*/  @P3 STG.E.U16 desc[UR44][R4.64], R24 ;  /* 0x0000001804003986 */ /* 0x000fe2000c10152c */
[----:B------:R-:W-:Y:S01]  /*1f7a0*/  ISETP.GT.AND P3, PT, R0, 0x1, P0 ;  /* 0x000000010000780c */ /* 0x000fe20000764270 */
[-C--:B------:R-:W-:Y:S02]  /*1f7b0*/  FMUL R26, R26, R2.reuse ;  /* 0x000000021a1a7220 */ /* 0x080fe40000400000 */
[----:B------:R-:W-:Y:S01]  /*1f7c0*/  @P4 STG.E.U16 desc[UR44][R4.64+0x2], R25 ;  /* 0x0000021904004986 */ /* 0x000fe2000c10152c */
[----:B------:R-:W-:Y:S01]  /*1f7d0*/  ISETP.GT.AND P4, PT, R0, 0x8, P1 ;  /* 0x000000080000780c */ /* 0x000fe20000f84270 */
[-C--:B------:R-:W-:Y:S01]  /*1f7e0*/  FMUL R27, R27, R2.reuse ;  /* 0x000000021b1b7220 */ /* 0x080fe20000400000 */
[----:B0-----:R-:W-:Y:S01]  /*1f7f0*/  IADD3 R8, P5, R4, UR5, RZ ;  /* 0x0000000504087c10 */ /* 0x001fe2000ffbe0ff */
[----:B------:R-:W-:Y:S01]  /*1f800*/  FMUL R28, R28, R2 ;  /* 0x000000021c1c7220 */ /* 0x000fe20000400000 */
[----:B------:R-:W-:-:S02]  /*1f810*/  F2FP.F16.F32.PACK_AB R26, RZ, R26 ;  /* 0x0000001aff1a723e */ /* 0x000fc400000000ff */
[----:B------:R-:W-:Y:S02]  /*1f820*/  IADD3.X R9, R5, UR4, RZ, P5, !PT ;  /* 0x0000000405097c10 */ /* 0x000fe4000affe4ff */
[----:B------:R-:W-:Y:S02]  /*1f830*/  F2FP.F16.F32.PACK_AB R27, RZ, R27 ;  /* 0x0000001bff1b723e */ /* 0x000fe400000000ff */
[----:B------:R-:W-:Y:S01]  /*1f840*/  F2FP.F16.F32.PACK_AB R28, RZ, R28 ;  /* 0x0000001cff1c723e */ /* 0x000fe200000000ff */
[----:B------:R-:W-:Y:S01]  /*1f850*/  @P2 STG.E.U16 desc[UR44][R8.64], R26 ;  /* 0x0000001a08002986 */ /* 0x000fe2000c10152c */
[C---:B------:R-:W-:Y:S02]  /*1f860*/  ISETP.GT.AND P5, PT, R0.reuse, 0x9, P1 ;  /* 0x000000090000780c */ /* 0x040fe40000fa4270 */
[C---:B------:R-:W-:Y:S01]  /*1f870*/  ISETP.GT.AND P2, PT, R0.reuse, 0x8, P0 ;  /* 0x000000080000780c */ /* 0x040fe20000744270 */
[----:B------:R-:W-:Y:S01]  /*1f880*/  @P3 STG.E.U16 desc[UR44][R8.64+0x2], R27 ;  /* 0x0000021b08003986 */ /* 0x000fe2000c10152c */
[-C--:B------:R-:W-:Y:S01]  /*1f890*/  FMUL R29, R29, R2.reuse ;  /* 0x000000021d1d7220 */ /* 0x080fe20000400000 */
[----:B------:R-:W-:Y:S01]  /*1f8a0*/  ISETP.GT.AND P3, PT, R0, 0x9, P0 ;  /* 0x000000090000780c */ /* 0x000fe20000764270 */
[-C--:B------:R-:W-:Y:S01]  /*1f8b0*/  FMUL R30, R30, R2.reuse ;  /* 0x000000021e1e7220 */ /* 0x080fe20000400000 */
[----:B------:R-:W-:Y:S01]  /*1f8c0*/  @P4 STG.E.U16 desc[UR44][R4.64+0x10], R28 ;  /* 0x0000101c04004986 */ /* 0x000fe2000c10152c */
[----:B------:R-:W-:Y:S01]  /*1f8d0*/  ISETP.GT.AND P4, PT, R0, 0x10, P1 ;  /* 0x000000100000780c */ /* 0x000fe20000f84270 */
[-C--:B------:R-:W-:Y:S01]  /*1f8e0*/  FMUL R31, R31, R2.reuse ;  /* 0x000000021f1f7220 */ /* 0x080fe20000400000 */
[----:B------:R-:W-:Y:S01]  /*1f8f0*/  IADD3 R10, P6, R4, UR5, RZ ;  /* 0x00000005040a7c10 */ /* 0x000fe2000ffde0ff */
[----:B------:R-:W-:Y:S01]  /*1f900*/  FMUL R32, R32, R2 ;  /* 0x0000000220207220 */ /* 0x000fe20000400000 */
[----:B------:R-:W-:-:S02]  /*1f910*/  F2FP.F16.F32.PACK_AB R29, RZ, R29 ;  /* 0x0000001dff1d723e */ /* 0x000fc400000000ff */
[----:B------:R-:W-:Y:S02]  /*1f920*/  F2FP.F16.F32.PACK_AB R30, RZ, R30 ;  /* 0x0000001eff1e723e */ /* 0x000fe400000000ff */
[----:B------:R-:W-:Y:S02]  /*1f930*/  IADD3.X R11, R5, UR4, RZ, P6, !PT ;  /* 0x00000004050b7c10 */ /* 0x000fe4000b7fe4ff */
[----:B------:R-:W-:Y:S01]  /*1f940*/  F2FP.F16.F32.PACK_AB R31, RZ, R31 ;  /* 0x0000001fff1f723e */ /* 0x000fe200000000ff */
[----:B------:R-:W-:Y:S01]  /*1f950*/  @P5 STG.E.U16 desc[UR44][R4.64+0x12], R29 ;  /* 0x0000121d04005986 */ /* 0x000fe2000c10152c */
[----:B------:R-:W-:Y:S02]  /*1f960*/  F2FP.F16.F32.PACK_AB R32, RZ, R32 ;  /* 0x00000020ff20723e */ /* 0x000fe400000000ff */
[C---:B------:R-:W-:Y:S01]  /*1f970*/  ISETP.GT.AND P5, PT, R0.reuse, 0x11, P1 ;  /* 0x000000110000780c */ /* 0x040fe20000fa4270 */
[----:B------:R-:W-:Y:S01]  /*1f980*/  @P2 STG.E.U16 desc[UR44][R10.64+0x10], R30 ;  /* 0x0000101e0a002986 */ /* 0x000fe2000c10152c */
[----:B------:R-:W-:Y:S01]  /*1f990*/  ISETP.GT.AND P2, PT, R0, 0x10, P0 ;  /* 0x000000100000780c */ /* 0x000fe20000744270 */
[----:B------:R-:W-:-:S02]  /*1f9a0*/  FMUL R33, R33, R2 ;  /* 0x0000000221217220 */ /* 0x000fc40000400000 */
[----:B------:R-:W-:Y:S01]  /*1f9b0*/  @P3 STG.E.U16 desc[UR44][R6.64+0x12], R31 ;  /* 0x0000121f06003986 */ /* 0x000fe2000c10152c */
[----:B------:R-:W-:Y:S01]  /*1f9c0*/  ISETP.GT.AND P3, PT, R0, 0x11, P0 ;  /* 0x000000110000780c */ /* 0x000fe20000764270 */
[-C--:B------:R-:W-:Y:S02]  /*1f9d0*/  FMUL R34, R34, R2.reuse ;  /* 0x0000000222227220 */ /* 0x080fe40000400000 */
[----:B------:R-:W-:Y:S01]  /*1f9e0*/  @P4 STG.E.U16 desc[UR44][R4.64+0x20], R32 ;  /* 0x0000202004004986 */ /* 0x000fe2000c10152c */
[----:B------:R-:W-:Y:S01]  /*1f9f0*/  ISETP.GT.AND P4, PT, R0, 0x18, P1 ;  /* 0x000000180000780c */ /* 0x000fe20000f84270 */
[-C--:B------:R-:W-:Y:S01]  /*1fa00*/  FMUL R35, R35, R2.reuse ;  /* 0x0000000223237220 */ /* 0x080fe20000400000 */
[----:B------:R-:W-:Y:S01]  /*1fa10*/  FMUL R36, R36, R2 ;  /* 0x0000000224247220 */ /* 0x000fe20000400000 */
[----:B------:R-:W-:Y:S02]  /*1fa20*/  F2FP.F16.F32.PACK_AB R33, RZ, R33 ;  /* 0x00000021ff21723e */ /* 0x000fe400000000ff */
[----:B------:R-:W-:-:S02]  /*1fa30*/  F2FP.F16.F32.PACK_AB R34, RZ, R34 ;  /* 0x00000022ff22723e */ /* 0x000fc400000000ff */
[----:B------:R-:W-:Y:S01]  /*1fa40*/  F2FP.F16.F32.PACK_AB R35, RZ, R35 ;  /* 0x00000023ff23723e */ /* 0x000fe200000000ff */
[----:B------:R-:W-:Y:S01]  /*1fa50*/  @P5 STG.E.U16 desc[UR44][R4.64+0x22], R33 ;  /* 0x0000222104005986 */ /* 0x000fe2000c10152c */
[----:B------:R-:W-:Y:S02]  /*1fa60*/  F2FP.F16.F32.PACK_AB R36, RZ, R36 ;  /* 0x00000024ff24723e */ /* 0x000fe400000000ff */
[C---:B------:R-:W-:Y:S01]  /*1fa70*/  ISETP.GT.AND P5, PT, R0.reuse, 0x19, P1 ;  /* 0x000000190000780c */ /* 0x040fe20000fa4270 */
[----:B------:R-:W-:Y:S01]  /*1fa80*/  @P2 STG.E.U16 desc[UR44][R6.64+0x20], R34 ;  /* 0x0000202206002986 */ /* 0x000fe2000c10152c */
[C---:B------:R-:W-:Y:S01]  /*1fa90*/  ISETP.GT.AND P2, PT, R0.reuse, 0x18, P0 ;  /* 0x000000180000780c */ /* 0x040fe20000744270 */
[-C--:B------:R-:W-:Y:S02]  /*1faa0*/  FMUL R37, R37, R2.reuse ;  /* 0x0000000225257220 */ /* 0x080fe40000400000 */
[----:B------:R-:W-:Y:S01]  /*1fab0*/  @P3 STG.E.U16 desc[UR44][R6.64+0x22], R35 ;  /* 0x0000222306003986 */ /* 0x000fe2000c10152c */
[----:B------:R-:W-:Y:S01]  /*1fac0*/  ISETP.GT.AND P3, PT, R0, 0x19, P0 ;  /* 0x000000190000780c */ /* 0x000fe20000764270 */
[----:B------:R-:W-:-:S02]  /*1fad0*/  FMUL R38, R38, R2 ;  /* 0x0000000226267220 */ /* 0x000fc40000400000 */
[----:B------:R-:W-:Y:S01]  /*1fae0*/  @P4 STG.E.U16 desc[UR44][R4.64+0x30], R36 ;  /* 0x0000302404004986 */ /* 0x000fe2000c10152c */
[----:B------:R-:W-:Y:S01]  /*1faf0*/  ISETP.GT.AND P4, PT, R0, 0x20, P1 ;  /* 0x000000200000780c */ /* 0x000fe20000f84270 */
[-C--:B------:R-:W-:Y:S01]  /*1fb00*/  FMUL R39, R39, R2.reuse ;  /* 0x0000000227277220 */ /* 0x080fe20000400000 */
[----:B------:R-:W-:Y:S01]  /*1fb10*/  FMUL R40, R40, R2 ;  /* 0x0000000228287220 */ /* 0x000fe20000400000 */
[----:B------:R-:W-:Y:S02]  /*1fb20*/  F2FP.F16.F32.PACK_AB R37, RZ, R37 ;  /* 0x00000025ff25723e */ /* 0x000fe400000000ff */
[----:B------:R-:W-:Y:S02]  /*1fb30*/  F2FP.F16.F32.PACK_AB R38, RZ, R38 ;  /* 0x00000026ff26723e */ /* 0x000fe400000000ff */
[----:B------:R-:W-:Y:S01]  /*1fb40*/  F2FP.F16.F32.PACK_AB R39, RZ, R39 ;  /* 0x00000027ff27723e */ /* 0x000fe200000000ff */
[----:B------:R-:W-:Y:S01]  /*1fb50*/  @P5 STG.E.U16 desc[UR44][R4.64+0x32], R37 ;  /* 0x0000322504005986 */ /* 0x000fe2000c10152c */
[----:B------:R-:W-:-:S02]  /*1fb60*/  F2FP.F16.F32.PACK_AB R40, RZ, R40 ;  /* 0x00000028ff28723e */ /* 0x000fc400000000ff */
[C---:B------:R-:W-:Y:S01]  /*1fb70*/  ISETP.GT.AND P5, PT, R0.reuse, 0x21, P1 ;  /* 0x000000210000780c */ /* 0x040fe20000fa4270 */
[----:B------:R-:W-:Y:S01]  /*1fb80*/  @P2 STG.E.U16 desc[UR44][R6.64+0x30], R38 ;  /* 0x0000302606002986 */ /* 0x000fe2000c10152c */
[C---:B------:R-:W-:Y:S01]  /*1fb90*/  ISETP.GT.AND P2, PT, R0.reuse, 0x20, P0 ;  /* 0x000000200000780c */ /* 0x040fe20000744270 */
[-C--:B------:R-:W-:Y:S02]  /*1fba0*/  FMUL R41, R41, R2.reuse ;  /* 0x0000000229297220 */ /* 0x080fe40000400000 */
[----:B------:R-:W-:Y:S01]  /*1fbb0*/  @P3 STG.E.U16 desc[UR44][R6.64+0x32], R39 ;  /* 0x0000322706003986 */ /* 0x000fe2000c10152c */
[----:B------:R-:W-:Y:S01]  /*1fbc0*/  ISETP.GT.AND P3, PT, R0, 0x21, P0 ;  /* 0x000000210000780c */ /* 0x000fe20000764270 */
[-C--:B------:R-:W-:Y:S02]  /*1fbd0*/  FMUL R42, R42, R2.reuse ;  /* 0x000000022a2a7220 */ /* 0x080fe40000400000 */
[----:B------:R-:W-:Y:S01]  /*1fbe0*/  @P4 STG.E.U16 desc[UR44][R4.64+0x40], R40 ;  /* 0x0000402804004986 */ /* 0x000fe2000c10152c */
[----:B------:R-:W-:Y:S01]  /*1fbf0*/  ISETP.GT.AND P4, PT, R0, 0x28, P1 ;  /* 0x000000280000780c */ /* 0x000fe20000f84270 */
[-C--:B------:R-:W-:Y:S01]  /*1fc00*/  FMUL R43, R43, R2.reuse ;  /* 0x000000022b2b7220 */ /* 0x080fe20000400000 */
[----:B------:R-:W-:Y:S01]  /*1fc10*/  FMUL R44, R44, R2 ;  /* 0x000000022c2c7220 */ /* 0x000fe20000400000 */
[----:B------:R-:W-:-:S02]  /*1fc20*/  F2FP.F16.F32.PACK_AB R41, RZ, R41 ;  /* 0x00000029ff29723e */ /* 0x000fc400000000ff */
[----:B------:R-:W-:Y:S02]  /*1fc30*/  F2FP.F16.F32.PACK_AB R42, RZ, R42 ;  /* 0x0000002aff2a723e */ /* 0x000fe400000000ff */
        /* <DEDUP_REMOVED lines=357> */
[----:B------:R-:W-:Y:S01]  /*21290*/  ISETP.GT.AND P2, PT, R0, 0xd8, P0 ;  /* 0x000000d80000780c */ /* 0x000fe20000744270 */
[-C--:B------:R-:W-:Y:S02]  /*212a0*/  FMUL R133, R133, R2.reuse ;  /* 0x0000000285857220 */ /* 0x080fe40000400000 */
[----:B------:R-:W-:Y:S01]  /*212b0*/  @P3 STG.E.U16 desc[UR44][R6.64+0x1a2], R131 ;  /* 0x0001a28306003986 */ /* 0x000fe2000c10152c */
[----:B------:R-:W-:-:S03]  /*212c0*/  FMUL R134, R134, R2 ;  /* 0x0000000286867220 */ /* 0x000fc60000400000 */
[----:B------:R-:W-:Y:S01]  /*212d0*/  @P4 STG.E.U16 desc[UR44][R4.64+0x1b0], R132 ;  /* 0x0001b08404004986 */ /* 0x000fe2000c10152c */
[C---:B------:R-:W-:Y:S01]  /*212e0*/  ISETP.GT.AND P4, PT, R0.reuse, 0xd9, P0 ;  /* 0x000000d90000780c */ /* 0x040fe20000784270 */
[----:B------:R-:W-:Y:S01]  /*212f0*/  FMUL R135, R135, R2 ;  /* 0x0000000287877220 */ /* 0x000fe20000400000 */
[----:B------:R-:W-:Y:S02]  /*21300*/  F2FP.F16.F32.PACK_AB R133, RZ, R133 ;  /* 0x00000085ff85723e */ /* 0x000fe400000000ff */
[----:B------:R-:W-:Y:S02]  /*21310*/  F2FP.F16.F32.PACK_AB R134, RZ, R134 ;  /* 0x00000086ff86723e */ /* 0x000fe400000000ff */
[----:B------:R-:W-:Y:S01]  /*21320*/  F2FP.F16.F32.PACK_AB R135, RZ, R135 ;  /* 0x00000087ff87723e */ /* 0x000fe200000000ff */
[----:B------:R-:W-:Y:S01]  /*21330*/  @P5 STG.E.U16 desc[UR44][R4.64+0x1b2], R133 ;  /* 0x0001b28504005986 */ /* 0x000fe2000c10152c */
[----:B------:R-:W-:-:S03]  /*21340*/  ISETP.GT.AND P5, PT, R0, 0xe0, P1 ;  /* 0x000000e00000780c */ /* 0x000fc60000fa4270 */
[----:B------:R-:W-:Y:S01]  /*21350*/  @P2 STG.E.U16 desc[UR44][R6.64+0x1b0], R134 ;  /* 0x0001b08606002986 */ /* 0x000fe2000c10152c */
[----:B------:R-:W-:Y:S01]  /*21360*/  ISETP.GT.AND P2, PT, R0, 0xe1, P1 ;  /* 0x000000e10000780c */ /* 0x000fe20000f44270 */
[-C--:B------:R-:W-:Y:S01]  /*21370*/  FMUL R136, R136, R2.reuse ;  /* 0x0000000288887220 */ /* 0x080fe20000400000 */
[C---:B------:R-:W-:Y:S01]  /*21380*/  ISETP.GT.AND P3, PT, R0.reuse, 0xe0, P0 ;  /* 0x000000e00000780c */ /* 0x040fe20000764270 */
[----:B------:R-:W-:Y:S01]  /*21390*/  @P4 STG.E.U16 desc[UR44][R6.64+0x1b2], R135 ;  /* 0x0001b28706004986 */ /* 0x000fe2000c10152c */
[-C--:B------:R-:W-:Y:S01]  /*213a0*/  FMUL R137, R137, R2.reuse ;  /* 0x0000000289897220 */ /* 0x080fe20000400000 */
[----:B------:R-:W-:Y:S01]  /*213b0*/  ISETP.GT.AND P4, PT, R0, 0xe1, P0 ;  /* 0x000000e10000780c */ /* 0x000fe20000784270 */
[-C--:B------:R-:W-:Y:S01]  /*213c0*/  FMUL R138, R138, R2.reuse ;  /* 0x000000028a8a7220 */ /* 0x080fe20000400000 */
[----:B------:R-:W-:Y:S01]  /*213d0*/  FMUL R139, R139, R2 ;  /* 0x000000028b8b7220 */ /* 0x000fe20000400000 */
[----:B------:R-:W-:Y:S02]  /*213e0*/  F2FP.F16.F32.PACK_AB R136, RZ, R136 ;  /* 0x00000088ff88723e */ /* 0x000fe400000000ff */
[----:B------:R-:W-:-:S02]  /*213f0*/  F2FP.F16.F32.PACK_AB R137, RZ, R137 ;  /* 0x00000089ff89723e */ /* 0x000fc400000000ff */
[----:B------:R-:W-:Y:S02]  /*21400*/  F2FP.F16.F32.PACK_AB R138, RZ, R138 ;  /* 0x0000008aff8a723e */ /* 0x000fe400000000ff */
[----:B------:R-:W-:Y:S01]  /*21410*/  F2FP.F16.F32.PACK_AB R139, RZ, R139 ;  /* 0x0000008bff8b723e */ /* 0x000fe200000000ff */
[----:B------:R-:W-:Y:S01]  /*21420*/  @P5 STG.E.U16 desc[UR44][R4.64+0x1c0], R136 ;  /* 0x0001c08804005986 */ /* 0x000fe2000c10152c */
[----:B------:R-:W-:-:S03]  /*21430*/  ISETP.GT.AND P5, PT, R0, 0xe9, P1 ;  /* 0x000000e90000780c */ /* 0x000fc60000fa4270 */
[----:B------:R-:W-:Y:S01]  /*21440*/  @P2 STG.E.U16 desc[UR44][R4.64+0x1c2], R137 ;  /* 0x0001c28904002986 */ /* 0x000fe2000c10152c */
[C---:B------:R-:W-:Y:S02]  /*21450*/  ISETP.GT.AND P2, PT, R0.reuse, 0xe8, P1 ;  /* 0x000000e80000780c */ /* 0x040fe40000f44270 */
[C---:B------:R-:W-:Y:S01]  /*21460*/  ISETP.GT.AND P6, PT, R0.reuse, 0xe8, P0 ;  /* 0x000000e80000780c */ /* 0x040fe200007c4270 */
[----:B------:R-:W-:Y:S01]  /*21470*/  @P3 STG.E.U16 desc[UR44][R6.64+0x1c0], R138 ;  /* 0x0001c08a06003986 */ /* 0x000fe2000c10152c */
[----:B------:R-:W-:Y:S01]  /*21480*/  ISETP.GT.AND P3, PT, R0, 0xe9, P0 ;  /* 0x000000e90000780c */ /* 0x000fe20000764270 */
[-C--:B------:R-:W-:Y:S01]  /*21490*/  FMUL R140, R140, R2.reuse ;  /* 0x000000028c8c7220 */ /* 0x080fe20000400000 */
[-C--:B------:R-:W-:Y:S01]  /*214a0*/  FMUL R141, R141, R2.reuse ;  /* 0x000000028d8d7220 */ /* 0x080fe20000400000 */
[----:B------:R-:W-:Y:S01]  /*214b0*/  @P4 STG.E.U16 desc[UR44][R6.64+0x1c2], R139 ;  /* 0x0001c28b06004986 */ /* 0x000fe2000c10152c */
[----:B------:R-:W-:Y:S01]  /*214c0*/  ISETP.GT.AND P4, PT, R0, 0xf0, P1 ;  /* 0x000000f00000780c */ /* 0x000fe20000f84270 */
[-C--:B------:R-:W-:Y:S01]  /*214d0*/  FMUL R142, R142, R2.reuse ;  /* 0x000000028e8e7220 */ /* 0x080fe20000400000 */
[-C--:B------:R-:W-:Y:S01]  /*214e0*/  FMUL R143, R143, R2.reuse ;  /* 0x000000028f8f7220 */ /* 0x080fe20000400000 */
[----:B------:R-:W-:Y:S01]  /*214f0*/  FMUL R144, R144, R2 ;  /* 0x0000000290907220 */ /* 0x000fe20000400000 */
[----:B------:R-:W-:-:S02]  /*21500*/  F2FP.F16.F32.PACK_AB R140, RZ, R140 ;  /* 0x0000008cff8c723e */ /* 0x000fc400000000ff */
[----:B------:R-:W-:Y:S02]  /*21510*/  F2FP.F16.F32.PACK_AB R141, RZ, R141 ;  /* 0x0000008dff8d723e */ /* 0x000fe400000000ff */
[----:B------:R-:W-:Y:S02]  /*21520*/  F2FP.F16.F32.PACK_AB R142, RZ, R142 ;  /* 0x0000008eff8e723e */ /* 0x000fe400000000ff */
[----:B------:R-:W-:Y:S02]  /*21530*/  F2FP.F16.F32.PACK_AB R143, RZ, R143 ;  /* 0x0000008fff8f723e */ /* 0x000fe400000000ff */
[----:B------:R-:W-:Y:S01]  /*21540*/  F2FP.F16.F32.PACK_AB R144, RZ, R144 ;  /* 0x00000090ff90723e */ /* 0x000fe200000000ff */
[----:B------:R-:W-:Y:S01]  /*21550*/  @P2 STG.E.U16 desc[UR44][R4.64+0x1d0], R140 ;  /* 0x0001d08c04002986 */ /* 0x000fe2000c10152c */
[----:B------:R-:W-:-:S03]  /*21560*/  ISETP.GT.AND P2, PT, R0, 0xf1, P1 ;  /* 0x000000f10000780c */ /* 0x000fc60000f44270 */
[----:B------:R-:W-:Y:S01]  /*21570*/  @P5 STG.E.U16 desc[UR44][R4.64+0x1d2], R141 ;  /* 0x0001d28d04005986 */ /* 0x000fe2000c10152c */
[----:B------:R-:W-:-:S03]  /*21580*/  ISETP.GT.AND P5, PT, R0, 0xf0, P0 ;  /* 0x000000f00000780c */ /* 0x000fc600007a4270 */
[----:B------:R-:W-:Y:S01]  /*21590*/  @P6 STG.E.U16 desc[UR44][R6.64+0x1d0], R142 ;  /* 0x0001d08e06006986 */ /* 0x000fe2000c10152c */
[----:B------:R-:W-:-:S03]  /*215a0*/  FMUL R145, R145, R2 ;  /* 0x0000000291917220 */ /* 0x000fc60000400000 */
[----:B------:R-:W-:Y:S01]  /*215b0*/  @P3 STG.E.U16 desc[UR44][R6.64+0x1d2], R143 ;  /* 0x0001d28f06003986 */ /* 0x000fe2000c10152c */
[----:B------:R-:W-:-:S03]  /*215c0*/  ISETP.GT.AND P3, PT, R0, 0xf8, P1 ;  /* 0x000000f80000780c */ /* 0x000fc60000f64270 */
[----:B------:R-:W-:Y:S01]  /*215d0*/  @P4 STG.E.U16 desc[UR44][R4.64+0x1e0], R144 ;  /* 0x0001e09004004986 */ /* 0x000fe2000c10152c */
[----:B------:R-:W-:Y:S01]  /*215e0*/  ISETP.GT.AND P4, PT, R0, 0xf1, P0 ;  /* 0x000000f10000780c */ /* 0x000fe20000784270 */
[-C--:B------:R-:W-:Y:S01]  /*215f0*/  FMUL R146, R146, R2.reuse ;  /* 0x0000000292927220 */ /* 0x080fe20000400000 */
[C---:B------:R-:W-:Y:S01]  /*21600*/  ISETP.GT.AND P1, PT, R0.reuse, 0xf9, P1 ;  /* 0x000000f90000780c */ /* 0x040fe20000f24270 */
[-C--:B------:R-:W-:Y:S01]  /*21610*/  FMUL R147, R147, R2.reuse ;  /* 0x0000000293937220 */ /* 0x080fe20000400000 */
[----:B------:R-:W-:Y:S01]  /*21620*/  ISETP.GT.AND P6, PT, R0, 0xf8, P0 ;  /* 0x000000f80000780c */ /* 0x000fe200007c4270 */
[-C--:B------:R-:W-:Y:S01]  /*21630*/  FMUL R148, R148, R2.reuse ;  /* 0x0000000294947220 */ /* 0x080fe20000400000 */
[----:B------:R-:W-:Y:S01]  /*21640*/  FMUL R149, R149, R2 ;  /* 0x0000000295957220 */ /* 0x000fe20000400000 */
[----:B------:R-:W-:Y:S02]  /*21650*/  F2FP.F16.F32.PACK_AB R145, RZ, R145 ;  /* 0x00000091ff91723e */ /* 0x000fe400000000ff */
[----:B------:R-:W-:-:S02]  /*21660*/  F2FP.F16.F32.PACK_AB R146, RZ, R146 ;  /* 0x00000092ff92723e */ /* 0x000fc400000000ff */
[----:B------:R-:W-:Y:S02]  /*21670*/  ISETP.GT.AND P0, PT, R0, 0xf9, P0 ;  /* 0x000000f90000780c */ /* 0x000fe40000704270 */
[----:B------:R-:W-:Y:S01]  /*21680*/  F2FP.F16.F32.PACK_AB R147, RZ, R147 ;  /* 0x00000093ff93723e */ /* 0x000fe200000000ff */
[----:B------:R-:W-:Y:S01]  /*21690*/  FMUL R150, R150, R2 ;  /* 0x0000000296967220 */ /* 0x000fe20000400000 */
[----:B------:R-:W-:Y:S02]  /*216a0*/  F2FP.F16.F32.PACK_AB R148, RZ, R148 ;  /* 0x00000094ff94723e */ /* 0x000fe400000000ff */
[----:B------:R-:W-:Y:S01]  /*216b0*/  F2FP.F16.F32.PACK_AB R149, RZ, R149 ;  /* 0x00000095ff95723e */ /* 0x000fe200000000ff */
[----:B------:R-:W-:Y:S01]  /*216c0*/  FMUL R151, R151, R2 ;  /* 0x0000000297977220 */ /* 0x000fe20000400000 */
[----:B------:R-:W-:Y:S01]  /*216d0*/  @P2 STG.E.U16 desc[UR44][R4.64+0x1e2], R145 ;  /* 0x0001e29104002986 */ /* 0x000fe2000c10152c */
[----:B------:R-:W-:-:S03]  /*216e0*/  F2FP.F16.F32.PACK_AB R150, RZ, R150 ;  /* 0x00000096ff96723e */ /* 0x000fc600000000ff */
[----:B------:R-:W-:Y:S01]  /*216f0*/  @P5 STG.E.U16 desc[UR44][R6.64+0x1e0], R146 ;  /* 0x0001e09206005986 */ /* 0x000fe2000c10152c */
[----:B------:R-:W-:-:S03]  /*21700*/  F2FP.F16.F32.PACK_AB R151, RZ, R151 ;  /* 0x00000097ff97723e */ /* 0x000fc600000000ff */
[----:B------:R-:W-:Y:S04]  /*21710*/  @P4 STG.E.U16 desc[UR44][R6.64+0x1e2], R147 ;  /* 0x0001e29306004986 */ /* 0x000fe8000c10152c */
[----:B------:R-:W-:Y:S04]  /*21720*/  @P3 STG.E.U16 desc[UR44][R4.64+0x1f0], R148 ;  /* 0x0001f09404003986 */ /* 0x000fe8000c10152c */
[----:B------:R0:W-:Y:S02]  /*21730*/  @P1 STG.E.U16 desc[UR44][R4.64+0x1f2], R149 ;  /* 0x0001f29504001986 */ /* 0x0001e4000c10152c */
[----:B0-----:R-:W-:Y:S01]  /*21740*/  @P6 MOV R4, R6 ;  /* 0x0000000600046202 */ /* 0x001fe20000000f00 */
[----:B------:R-:W-:-:S05]  /*21750*/  @P6 IMAD.MOV.U32 R5, RZ, RZ, R7 ;  /* 0x000000ffff056224 */ /* 0x000fca00078e0007 */
[----:B------:R0:W-:Y:S04]  /*21760*/  @P6 STG.E.U16 desc[UR44][R4.64+0x1f0], R150 ;  /* 0x0001f09604006986 */ /* 0x0001e8000c10152c */
[----:B------:R0:W-:Y:S02]  /*21770*/  @P0 STG.E.U16 desc[UR44][R6.64+0x1f2], R151 ;  /* 0x0001f29706000986 */ /* 0x0001e4000c10152c */
.L_x_536:
[----:B------:R-:W-:Y:S05]  /*21780*/  BSYNC B0 ;  /* 0x0000000000007941 */ /* 0x000fea0003800000 */
.L_x_28:
[----:B0-----:R-:W2:Y:S04]  /*21790*/  LDL.LU R5, [R1+0x200] ;  /* 0x0002000001057983 */ /* 0x001ea80000300800 */
[----:B------:R-:W2:Y:S01]  /*217a0*/  LDL.LU R4, [R1+0x204] ;  /* 0x0002040001047983 */ /* 0x000ea20000300800 */
[----:B------:R-:W-:Y:S01]  /*217b0*/  ULDC UR4, c[0x0][0xc] ;  /* 0x0000030000047ab9 */ /* 0x000fe20000000800 */
[----:B------:R-:W-:Y:S01]  /*217c0*/  ULDC UR5, c[0x0][0x10] ;  /* 0x0000040000057ab9 */ /* 0x000fe20000000800 */
[----:B-----5:R-:W2:Y:S01]  /*217d0*/  LDC R3, c[0x0][0x14] ;  /* 0x00000500ff037b82 */ /* 0x020ea20000000800 */
[----:B------:R-:W-:Y:S01]  /*217e0*/  UIMAD.WIDE.U32 UR4, UR4, UR5, URZ ;  /* 0x00000005040472a5 */ /* 0x000fe2000f8e003f */
[----:B----4-:R-:W-:Y:S01]  /*217f0*/  PRMT R0, RZ, 0x7610, R0 ;  /* 0x00007610ff007816 */ /* 0x010fe20000000000 */
[----:B------:R-:W-:Y:S01]  /*21800*/  UMOV UR41, 0xffffffff ;  /* 0xffffffff00297882 */ /* 0x000fe20000000000 */
[----:B------:R-:W-:-:S03]  /*21810*/  UMOV UR42, 0xffffffff ;  /* 0xffffffff002a7882 */ /* 0x000fc60000000000 */
[----:B--2---:R-:W-:-:S04]  /*21820*/  IMAD.WIDE.U32 R4, R3, UR4, R4 ;  /* 0x0000000403047c25 */ /* 0x004fc8000f8e0004 */
[----:B------:R-:W-:Y:S01]  /*21830*/  IMAD R3, R3, UR5, RZ ;  /* 0x0000000503037c24 */ /* 0x000fe2000f8e02ff */
[----:B------:R-:W-:Y:S01]  /*21840*/  ULDC.64 UR4, c[0x0][0x650] ;  /* 0x0001940000047ab9 */ /* 0x000fe20000000a00 */
[----:B------:R-:W-:Y:S01]  /*21850*/  IMAD.MOV.U32 R7, RZ, RZ, R4 ;  /* 0x000000ffff077224 */ /* 0x000fe200078e0004 */
[----:B------:R-:W-:Y:S02]  /*21860*/  ISETP.GE.U32.AND P0, PT, R4, UR4, PT ;  /* 0x0000000404007c0c */ /* 0x000fe4000bf06070 */
[----:B------:R-:W-:-:S04]  /*21870*/  IADD3 R6, R5, R3, RZ ;  /* 0x0000000305067210 */ /* 0x000fc80007ffe0ff */
[----:B------:R-:W-:Y:S01]  /*21880*/  ISETP.GE.U32.AND.EX P0, PT, R6, UR5, PT, P0 ;  /* 0x0000000506007c0c */ /* 0x000fe2000bf06100 */
[----:B------:R0:W-:Y:S04]  /*21890*/  STL [R1+0x200], R6 ;  /* 0x0002000601007387 */ /* 0x0001e80000100800 */
[----:B------:R0:W-:Y:S08]  /*218a0*/  STL [R1+0x204], R7 ;  /* 0x0002040701007387 */ /* 0x0001f00000100800 */
[----:B------:R-:W-:Y:S05]  /*218b0*/  @P0 BRA `(.L_x_537) ;  /* 0x0000000400880947 */ /* 0x000fea0003800000 */
[----:B------:R-:W2:Y:S01]  /*218c0*/  S2UR UR6, SR_CTAID.X ;  /* 0x00000000000679c3 */ /* 0x000ea20000002500 */
[----:B------:R-:W-:Y:S01]  /*218d0*/  ULDC.64 UR12, c[0x0][0x628] ;  /* 0x00018a00000c7ab9 */ /* 0x000fe20000000a00 */
[----:B------:R-:W-:Y:S01]  /*218e0*/  ULDC UR4, c[0x0][0x150] ;  /* 0x0000540000047ab9 */ /* 0x000fe20000000800 */
[----:B------:R-:W-:Y:S01]  /*218f0*/  ISETP.NE.U32.AND P0, PT, RZ, UR12, PT ;  /* 0x0000000cff007c0c */ /* 0x000fe2000bf05070 */
[----:B------:R-:W-:Y:S01]  /*21900*/  ULDC UR15, c[0x0][0x630] ;  /* 0x00018c00000f7ab9 */ /* 0x000fe20000000800 */
[C---:B------:R-:W-:Y:S01]  /*21910*/  R2UR UR16, R7.reuse ;  /* 0x00000000071072ca */ /* 0x040fe200000e0000 */
[----:B------:R-:W-:Y:S01]  /*21920*/  ULDC UR19, c[0x0][0x154] ;  /* 0x0000550000137ab9 */ /* 0x000fe20000000800 */
[----:B------:R-:W-:Y:S01]  /*21930*/  ISETP.NE.AND.EX P0, PT, RZ, UR13, PT, P0 ;  /* 0x0000000dff007c0c */ /* 0x000fe2000bf05300 */
[----:B------:R-:W4:Y:S01]  /*21940*/  S2UR UR18, SR_CTAID.Y ;  /* 0x00000000001279c3 */ /* 0x000f220000002600 */
[----:B------:R-:W-:Y:S02]  /*21950*/  R2UR UR17, R6 ;  /* 0x00000000061172ca */ /* 0x000fe400000e0000 */
[----:B------:R-:W-:-:S02]  /*21960*/  R2UR UR10, R7 ;  /* 0x00000000070a72ca */ /* 0x000fc400000e0000 */
[----:B------:R-:W-:Y:S02]  /*21970*/  R2UR UR11, R6 ;  /* 0x00000000060b72ca */ /* 0x000fe400000e0000 */
[----:B--2---:R-:W-:-:S05]  /*21980*/  I2FP.F32.U32 R0, UR6 ;  /* 0x0000000600007c45 */ /* 0x004fca0008201000 */
[----:B------:R-:W-:-:S04]  /*21990*/  FMUL R0, R0, UR4 ;  /* 0x0000000400007c20 */ /* 0x000fc80008400000 */
[----:B------:R2:W0:Y:S01]  /*219a0*/  F2I.U32.TRUNC.NTZ R3, R0 ;  /* 0x0000000000037305 */ /* 0x000422000020f000 */
[----:B----4-:R-:W-:Y:S05]  /*219b0*/  @!P0 BRA `(.L_x_538) ;  /* 0x0000000000308947 */ /* 0x010fea0003800000 */
        /* <DEDUP_REMOVED lines=12> */
.L_x_538:
[----:B------:R-:W-:Y:S01]  /*21a80*/  USHF.R.U64 UR42, UR10, UR15, UR11 ;  /* 0x0000000f0a2a7299 */ /* 0x000fe2000800120b */
[----:B--2---:R-:W-:Y:S01]  /*21a90*/  I2FP.F32.U32 R0, UR18 ;  /* 0x0000001200007c45 */ /* 0x004fe20008201000 */
[----:B------:R-:W-:Y:S02]  /*21aa0*/  USHF.R.U32.HI UR4, URZ, UR15, UR11 ;  /* 0x0000000f3f047299 */ /* 0x000fe4000801160b */
[----:B------:R-:W-:Y:S02]  /*21ab0*/  UIADD3 UR10, UP0, URZ, -UR42, URZ ;  /* 0x8000002a3f0a7290 */ /* 0x000fe4000ff1e03f */
[----:B------:R-:W-:Y:S01]  /*21ac0*/  FMUL R0, R0, UR19 ;  /* 0x0000001300007c20 */ /* 0x000fe20008400000 */
[----:B------:R-:W-:Y:S01]  /*21ad0*/  ULDC.64 UR12, c[0x0][0x620] ;  /* 0x00018800000c7ab9 */ /* 0x000fe20000000a00 */
[----:B------:R-:W-:Y:S01]  /*21ae0*/  UIADD3.X UR4, URZ, ~UR4, URZ, UP0, !UPT ;  /* 0x800000043f047290 */ /* 0x000fe200087fe43f */
[----:B------:R-:W-:Y:S01]  /*21af0*/  UMOV UR8, UR16 ;  /* 0x0000001000087c82 */ /* 0x000fe20008000000 */
[----:B------:R-:W-:-:S02]  /*21b00*/  UMOV UR9, UR17 ;  /* 0x0000001100097c82 */ /* 0x000fc40008000000 */
[----:B------:R-:W-:Y:S01]  /*21b10*/  UIMAD UR4, UR4, UR12, URZ ;  /* 0x0000000c040472a4 */ /* 0x000fe2000f8e023f */
[----:B------:R-:W2:Y:S01]  /*21b20*/  F2I.U32.TRUNC.NTZ R0, R0 ;  /* 0x0000000000007305 */ /* 0x000ea2000020f000 */
[----:B------:R-:W-:Y:S01]  /*21b30*/  UIMAD.WIDE.U32 UR8, UR10, UR12, UR8 ;  /* 0x0000000c0a0872a5 */ /* 0x000fe2000f8e0008 */
[----:B0-----:R-:W-:Y:S01]  /*21b40*/  R2UR UR12, R3 ;  /* 0x00000000030c72ca */ /* 0x001fe200000e0000 */
[----:B------:R-:W-:Y:S01]  /*21b50*/  UIMAD UR10, UR10, UR13, UR4 ;  /* 0x0000000d0a0a72a4 */ /* 0x000fe2000f8e0204 */
[----:B------:R-:W-:Y:S01]  /*21b60*/  ULDC UR11, c[0x0][0x618] ;  /* 0x00018600000b7ab9 */ /* 0x000fe20000000800 */
[----:B------:R-:W-:Y:S02]  /*21b70*/  ULDC UR21, c[0x0][0x658] ;  /* 0x0001960000157ab9 */ /* 0x000fe40000000800 */
[----:B------:R-:W-:Y:S01]  /*21b80*/  UIADD3 UR9, UR9, UR10, URZ ;  /* 0x0000000a09097290 */ /* 0x000fe2000fffe03f */
[----:B------:R-:W-:Y:S01]  /*21b90*/  UMOV UR15, 0xffffffff ;  /* 0xffffffff000f7882 */ /* 0x000fe20000000000 */
[----:B------:R-:W-:Y:S01]  /*21ba0*/  ULDC.64 UR4, c[0x0][0x640] ;  /* 0x0001900000047ab9 */ /* 0x000fe20000000a00 */
[----:B------:R-:W-:Y:S01]  /*21bb0*/  USHF.L.U32 UR15, UR15, UR21, URZ ;  /* 0x000000150f0f7299 */ /* 0x000fe2000800063f */
[----:B------:R-:W-:Y:S01]  /*21bc0*/  ISETP.NE.U32.AND P0, PT, RZ, UR4, PT ;  /* 0x00000004ff007c0c */ /* 0x000fe2000bf05070 */
[----:B------:R-:W-:-:S02]  /*21bd0*/  USHF.R.U64 UR16, UR8, UR11, UR9 ;  /* 0x0000000b08107299 */ /* 0x000fc40008001209 */
[----:B------:R-:W-:Y:S01]  /*21be0*/  USHF.R.U32.HI UR8, URZ, UR11, UR9 ;  /* 0x0000000b3f087299 */ /* 0x000fe20008011609 */
[----:B--2---:R-:W-:Y:S01]  /*21bf0*/  R2UR UR14, R0 ;  /* 0x00000000000e72ca */ /* 0x004fe200000e0000 */
[----:B------:R-:W-:Y:S01]  /*21c00*/  ULDC UR17, c[0x0][0x608] ;  /* 0x0001820000117ab9 */ /* 0x000fe20000000800 */
[----:B------:R-:W-:Y:S01]  /*21c10*/  ULOP3.LUT UR40, URZ, UR15, URZ, 0x33, !UPT ;  /* 0x0000000f3f287292 */ /* 0x000fe2000f8e333f */
[----:B------:R-:W-:Y:S01]  /*21c20*/  ISETP.NE.AND.EX P0, PT, RZ, UR5, PT, P0 ;  /* 0x00000005ff007c0c */ /* 0x000fe2000bf05300 */
[----:B------:R-:W-:Y:S02]  /*21c30*/  USHF.R.U64 UR15, UR16, UR17, UR8 ;  /* 0x00000011100f7299 */ /* 0x000fe40008001208 */
[----:B------:R-:W-:Y:S02]  /*21c40*/  USHF.R.U32.HI UR8, URZ, UR17, UR8 ;  /* 0x000000113f087299 */ /* 0x000fe40008011608 */
[----:B------:R-:W-:Y:S02]  /*21c50*/  UIADD3 UR12, -UR12, URZ, URZ ;  /* 0x0000003f0c0c7290 */ /* 0x000fe4000fffe13f */
[----:B------:R-:W-:Y:S01]  /*21c60*/  USHF.R.U64 UR17, UR15, UR21, UR8 ;  /* 0x000000150f117299 */ /* 0x000fe20008001208 */
[----:B------:R-:W-:Y:S01]  /*21c70*/  UMOV UR19, 0x1 ;  /* 0x0000000100137882 */ /* 0x000fe20000000000 */
[----:B------:R-:W-:Y:S01]  /*21c80*/  ULDC UR13, c[0x0][0x144] ;  /* 0x00005100000d7ab9 */ /* 0x000fe20000000800 */
[----:B------:R-:W-:Y:S01]  /*21c90*/  ULDC UR7, c[0x0][0x600] ;  /* 0x0001800000077ab9 */ /* 0x000fe20000000800 */
[----:B------:R-:W-:-:S02]  /*21ca0*/  USHF.L.U32 UR24, UR19, UR21, URZ ;  /* 0x0000001513187299 */ /* 0x000fc4000800063f */
[----:B------:R-:W-:Y:S02]  /*21cb0*/  USHF.R.U32.HI UR8, URZ, UR21, UR8 ;  /* 0x000000153f087299 */ /* 0x000fe40008011608 */
[----:B------:R-:W-:Y:S02]  /*21cc0*/  UIMAD UR21, UR13, UR12, UR6 ;  /* 0x0000000c0d1572a4 */ /* 0x000fe4000f8e0206 */
[----:B------:R-:W-:Y:S02]  /*21cd0*/  UIADD3 UR20, UR7, -0x1, URZ ;  /* 0xffffffff07147890 */ /* 0x000fe4000fffe03f */
[----:B------:R-:W-:Y:S01]  /*21ce0*/  UIADD3 UR19, -UR14, URZ, URZ ;  /* 0x0000003f0e137290 */ /* 0x000fe2000fffe13f */
        /* <DEDUP_REMOVED lines=17> */
.L_x_539:
[----:B------:R-:W-:Y:S01]  /*21e00*/  UISETP.NE.AND UP0, UPT, UR39, URZ, UPT ;  /* 0x0000003f2700728c */ /* 0x000fe2000bf05270 */
[----:B------:R-:W-:Y:S01]  /*21e10*/  MOV R0, 0x1 ;  /* 0x0000000100007802 */ /* 0x000fe20000000f00 */
[----:B------:R-:W-:Y:S02]  /*21e20*/  USHF.R.U64 UR4, UR6, UR22, UR8 ;  /* 0x0000001606047299 */ /* 0x000fe40008001208 */
[----:B------:R-:W-:Y:S02]  /*21e30*/  ULOP3.LUT UR40, UR15, UR40, URZ, 0xc0, !UPT ;  /* 0x000000280f287292 */ /* 0x000fe4000f8ec03f */
[----:B------:R-:W-:Y:S02]  /*21e40*/  UIADD3 UR5, -UR4, URZ, URZ ;  /* 0x0000003f04057290 */ /* 0x000fe4000fffe13f */
[----:B------:R-:W-:Y:S02]  /*21e50*/  UIMAD UR40, UR24, UR4, UR40 ;  /* 0x00000004182872a4 */ /* 0x000fe4000f8e0228 */
[----:B------:R-:W-:-:S02]  /*21e60*/  ULOP3.LUT UR16, UR16, UR20, URZ, 0xc0, !UPT ;  /* 0x0000001410107292 */ /* 0x000fc4000f8ec03f */
[----:B------:R-:W-:Y:S02]  /*21e70*/  @UP0 UIMAD UR21, UR25, UR19, UR18 ;  /* 0x00000013191502a4 */ /* 0x000fe4000f8e0212 */
[----:B------:R-:W-:-:S03]  /*21e80*/  UIMAD UR4, UR5, UR23, UR17 ;  /* 0x00000017050472a4 */ /* 0x000fc6000f8e0211 */
[----:B------:R-:W-:Y:S01]  /*21e90*/  ULDC UR5, c[0x0][0x610] ;  /* 0x0001840000057ab9 */ /* 0x000fe20000000800 */
[----:B------:R-:W-:Y:S02]  /*21ea0*/  UIMAD UR4, UR4, UR7, UR16 ;  /* 0x00000007040472a4 */ /* 0x000fe4000f8e0210 */
[----:B------:R-:W-:-:S04]  /*21eb0*/  UIMAD UR40, UR40, UR5, UR21 ;  /* 0x00000005282872a4 */ /* 0x000fc8000f8e0215 */
[----:B------:R-:W-:Y:S02]  /*21ec0*/  USEL UR41, UR4, UR40, !UP0 ;  /* 0x0000002804297287 */ /* 0x000fe4000c000000 */
[----:B------:R-:W-:-:S12]  /*21ed0*/  USEL UR40, UR40, UR4, !UP0 ;  /* 0x0000000428287287 */ /* 0x000fd8000c000000 */
.L_x_537:
[----:B------:R-:W-:-:S13]  /*21ee0*/  LOP3.LUT P0, RZ, R0, 0xff, RZ, 0xc0, !PT ;  /* 0x000000ff00ff7812 */ /* 0x000fda000780c0ff */
[----:B------:R-:W-:Y:S05]  /*21ef0*/  @P0 BRA `(.L_x_540) ;  /* 0xfffffdf0008c0947 */ /* 0x000fea000383ffff */
[----:B------:R-:W-:Y:S05]  /*21f00*/  EXIT ;  /* 0x000000000000794d */ /* 0x000fea0003800000 */
.L_x_3:
[----:B------:R-:W2:Y:S01]  /*21f10*/  LDL R5, [R1+0x204] ;  /* 0x0002040001057983 */ /* 0x000ea20000100800 */
[----:B------:R-:W-:-:S03]  /*21f20*/  ULDC.64 UR8, c[0x0][0x650] ;  /* 0x0001940000087ab9 */ /* 0x000fc60000000a00 */
[----:B------:R-:W3:Y:S01]  /*21f30*/  LDL R4, [R1+0x200] ;  /* 0x0002000001047983 */ /* 0x000ee20000100800 */
[----:B------:R-:W-:Y:S01]  /*21f40*/  PRMT R0, RZ, 0x7610, R0 ;  /* 0x00007610ff007816 */ /* 0x000fe20000000000 */
[----:B------:R-:W-:Y:S01]  /*21f50*/  IMAD.MOV.U32 R3, RZ, RZ, -0x1 ;  /* 0xffffffffff037424 */ /* 0x000fe200078e00ff */
[----:B------:R-:W-:Y:S01]  /*21f60*/  MOV R2, 0xffffffff ;  /* 0xffffffff00027802 */ /* 0x000fe20000000f00 */
[----:B------:R-:W-:Y:S01]  /*21f70*/  IMAD.MOV.U32 R10, RZ, RZ, -0x1 ;  /* 0xffffffffff0a7424 */ /* 0x000fe200078e00ff */
[----:B--2---:R-:W-:-:S04]  /*21f80*/  ISETP.GE.U32.AND P0, PT, R5, UR8, PT ;  /* 0x0000000805007c0c */ /* 0x004fc8000bf06070 */
[----:B---3--:R-:W-:-:S13]  /*21f90*/  ISETP.GE.U32.AND.EX P0, PT, R4, UR9, PT, P0 ;  /* 0x0000000904007c0c */ /* 0x008fda000bf06100 */
[----:B------:R-:W-:Y:S05]  /*21fa0*/  @P0 BRA `(.L_x_541) ;  /* 0x00000004008c0947 */ /* 0x000fea0003800000 */
[----:B------:R-:W-:Y:S01]  /*21fb0*/  I2FP.F32.U32 R0, UR4 ;  /* 0x0000000400007c45 */ /* 0x000fe20008201000 */
[----:B0-----:R-:W-:Y:S01]  /*21fc0*/  ULDC.64 UR16, c[0x0][0x628] ;  /* 0x00018a0000107ab9 */ /* 0x001fe20000000a00 */
        /* <DEDUP_REMOVED lines=24> */
.L_x_542:
        /* <DEDUP_REMOVED lines=24> */
[----:B------:R-:W-:Y:S01]  /*222d0*/  UMOV UR19, 0x1 ;  /* 0x0000000100137882 */ /* 0x000fe20000000000 */
[----:B------:R-:W-:Y:S01]  /*222e0*/  ULDC UR20, c[0x0][0x608] ;  /* 0x0001820000147ab9 */ /* 0x000fe20000000800 */
[----:B------:R-:W-:Y:S01]  /*222f0*/  USHF.L.U32 UR26, UR19, UR23, URZ ;  /* 0x00000017131a7299 */ /* 0x000fe2000800063f */
[----:B------:R-:W-:Y:S01]  /*22300*/  ISETP.NE.AND.EX P0, PT, RZ, UR9, PT, P0 ;  /* 0x00000009ff007c0c */ /* 0x000fe2000bf05300 */
[----:B------:R-:W-:Y:S02]  /*22310*/  USHF.R.U64 UR19, UR18, UR20, UR11 ;  /* 0x0000001412137299 */ /* 0x000fe4000800120b */
[----:B------:R-:W-:Y:S02]  /*22320*/  USHF.R.U32.HI UR11, URZ, UR20, UR11 ;  /* 0x000000143f0b7299 */ /* 0x000fe4000801160b */
[----:B------:R-:W-:-:S02]  /*22330*/  UIADD3 UR15, -UR15, URZ, URZ ;  /* 0x0000003f0f0f7290 */ /* 0x000fc4000fffe13f */
[----:B------:R-:W-:Y:S01]  /*22340*/  USHF.R.U64 UR20, UR19, UR23, UR11 ;  /* 0x0000001713147299 */ /* 0x000fe2000800120b */
[----:B------:R-:W-:Y:S01]  /*22350*/  ULDC UR16, c[0x0][0x144] ;  /* 0x0000510000107ab9 */ /* 0x000fe20000000800 */
[----:B------:R-:W-:Y:S01]  /*22360*/  ULDC UR6, c[0x0][0x600] ;  /* 0x0001800000067ab9 */ /* 0x000fe20000000800 */
[----:B------:R-:W-:Y:S02]  /*22370*/  USHF.R.U32.HI UR11, URZ, UR23, UR11 ;  /* 0x000000173f0b7299 */ /* 0x000fe4000801160b */
[----:B------:R-:W-:Y:S02]  /*22380*/  UIMAD UR23, UR16, UR15, UR4 ;  /* 0x0000000f101772a4 */ /* 0x000fe4000f8e0204 */
[----:B------:R-:W-:Y:S02]  /*22390*/  UIADD3 UR22, UR6, -0x1, URZ ;  /* 0xffffffff06167890 */ /* 0x000fe4000fffe03f */
[----:B------:R-:W-:Y:S02]  /*223a0*/  ULOP3.LUT UR27, URZ, UR13, URZ, 0x33, !UPT ;  /* 0x0000000d3f1b7292 */ /* 0x000fe4000f8e333f */
        /* <DEDUP_REMOVED lines=18> */
.L_x_543:
[----:B------:R-:W-:Y:S01]  /*224d0*/  UISETP.NE.AND UP0, UPT, UR39, URZ, UPT ;  /* 0x0000003f2700728c */ /* 0x000fe2000bf05270 */
[----:B------:R-:W-:Y:S01]  /*224e0*/  MOV R0, 0x1 ;  /* 0x0000000100007802 */ /* 0x000fe20000000f00 */
[----:B------:R-:W-:Y:S01]  /*224f0*/  USHF.R.U64 UR8, UR4, UR24, UR11 ;  /* 0x0000001804087299 */ /* 0x000fe2000800120b */
[----:B------:R-:W-:Y:S01]  /*22500*/  IMAD.U32 R10, RZ, RZ, UR5 ;  /* 0x00000005ff0a7e24 */ /* 0x000fe2000f8e00ff */
[----:B------:R-:W-:Y:S02]  /*22510*/  ULOP3.LUT UR4, UR19, UR27, URZ, 0xc0, !UPT ;  /* 0x0000001b13047292 */ /* 0x000fe4000f8ec03f */
[----:B------:R-:W-:Y:S02]  /*22520*/  ULOP3.LUT UR18, UR18, UR22, URZ, 0xc0, !UPT ;  /* 0x0000001612127292 */ /* 0x000fe4000f8ec03f */
[----:B------:R-:W-:-:S03]  /*22530*/  UIMAD UR4, UR26, UR8, UR4 ;  /* 0x000000081a0472a4 */ /* 0x000fc6000f8e0204 */
[----:B------:R-:W-:Y:S02]  /*22540*/  @UP0 UIMAD UR23, UR28, UR21, UR7 ;  /* 0x000000151c1702a4 */ /* 0x000fe4000f8e0207 */
[----:B------:R-:W-:-:S03]  /*22550*/  UIADD3 UR7, -UR8, URZ, URZ ;  /* 0x0000003f08077290 */ /* 0x000fc6000fffe13f */
[----:B------:R-:W-:Y:S01]  /*22560*/  ULDC UR8, c[0x0][0x610] ;  /* 0x0001840000087ab9 */ /* 0x000fe20000000800 */
[----:B------:R-:W-:Y:S02]  /*22570*/  UIMAD UR7, UR7, UR25, UR20 ;  /* 0x00000019070772a4 */ /* 0x000fe4000f8e0214 */
[----:B------:R-:W-:Y:S02]  /*22580*/  UIMAD UR4, UR4, UR8, UR23 ;  /* 0x00000008040472a4 */ /* 0x000fe4000f8e0217 */
[----:B------:R-:W-:-:S04]  /*22590*/  UIMAD UR7, UR7, UR6, UR18 ;  /* 0x00000006070772a4 */ /* 0x000fc8000f8e0212 */
[----:B------:R-:W-:Y:S02]  /*225a0*/  USEL UR6, UR7, UR4, !UP0 ;  /* 0x0000000407067287 */ /* 0x000fe4000c000000 */
[----:B------:R-:W-:-:S04]  /*225b0*/  USEL UR4, UR4, UR7, !UP0 ;  /* 0x0000000704047287 */ /* 0x000fc8000c000000 */
[----:B------:R-:W-:Y:S02]  /*225c0*/  MOV R2, UR6 ;  /* 0x0000000600027c02 */ /* 0x000fe40008000f00 */
[----:B------:R-:W-:-:S07]  /*225d0*/  IMAD.U32 R3, RZ, RZ, UR4 ;  /* 0x00000004ff037e24 */ /* 0x000fce000f8e00ff */
.L_x_541:
[----:B------:R-:W-:-:S08]  /*225e0*/  NOP ;  /* 0x0000000000007918 */ /* 0x000fd00000000000 */
[----:B0-----:R-:W0:-:S00]  /*225f0*/  USETMAXREG.DEALLOC.CTAPOOL 0x18 ;  /* 0x00000018000079c8 */ /* 0x001e0000080e0500 */
[----:B------:R-:W-:-:S13]  /*22600*/  ISETP.NE.AND P0, PT, RZ, UR10, PT ;  /* 0x0000000aff007c0c */ /* 0x000fda000bf05270 */
[----:B------:R-:W-:Y:S05]  /*22610*/  @P0 EXIT ;  /* 0x000000000000094d */ /* 0x000fea0003800000 */
[----:B0-----:R-:W-:Y:S01]  /*22620*/  LOP3.LUT P0, RZ, R0, 0xff, RZ, 0xc0, !PT ;  /* 0x000000ff00ff7812 */ /* 0x001fe2000780c0ff */
[----:B------:R-:W-:Y:S01]  /*22630*/  IMAD.MOV.U32 R7, RZ, RZ, RZ ;  /* 0x000000ffff077224 */ /* 0x000fe200078e00ff */
[----:B------:R-:W-:-:S11]  /*22640*/  MOV R0, 0x1 ;  /* 0x0000000100007802 */ /* 0x000fd60000000f00 */
[----:B------:R-:W-:Y:S05]  /*22650*/  @!P0 BRA `(.L_x_544) ;  /* 0x0000000c00888947 */ /* 0x000fea0003800000 */
[----:B------:R-:W0:Y:S01]  /*22660*/  LDC R0, c[0x0][0x28c] ;  /* 0x0000a300ff007b82 */ /* 0x000e220000000800 */
[----:B------:R-:W1:Y:S01]  /*22670*/  S2R R4, SR_TID.X ;  /* 0x0000000000047919 */ /* 0x000e620000002100 */
[----:B------:R-:W-:Y:S01]  /*22680*/  ULDC UR5, c[0x0][0x658] ;  /* 0x0001960000057ab9 */ /* 0x000fe20000000800 */
[----:B------:R-:W-:Y:S01]  /*22690*/  UMOV UR7, 0xffffffff ;  /* 0xffffffff00077882 */ /* 0x000fe20000000000 */
[----:B------:R-:W-:Y:S01]  /*226a0*/  ULDC UR6, c[0x0][0xc] ;  /* 0x0000030000067ab9 */ /* 0x000fe20000000800 */
[----:B------:R-:W-:Y:S01]  /*226b0*/  USHF.L.U32 UR9, UR7, UR5, URZ ;  /* 0x0000000507097299 */ /* 0x000fe2000800063f */
[----:B------:R-:W-:Y:S01]  /*226c0*/  BSSY B0, `(.L_x_544) ;  /* 0x00000db000007945 */ /* 0x000fe20003800000 */
[----:B------:R-:W-:Y:S01]  /*226d0*/  UMOV UR8, 0x1 ;  /* 0x0000000100087882 */ /* 0x000fe20000000000 */
[----:B------:R-:W-:Y:S01]  /*226e0*/  ULDC UR7, c[0x0][0x10] ;  /* 0x0000040000077ab9 */ /* 0x000fe20000000800 */
[----:B------:R-:W-:Y:S01]  /*226f0*/  USHF.L.U32 UR5, UR8, UR5, URZ ;  /* 0x0000000508057299 */ /* 0x000fe2000800063f */
[----:B------:R-:W-:Y:S01]  /*22700*/  IMAD.MOV.U32 R9, RZ, RZ, 0x1 ;  /* 0x00000001ff097424 */ /* 0x000fe200078e00ff */
[----:B------:R-:W-:Y:S01]  /*22710*/  UIMAD.WIDE.U32 UR6, UR6, UR7, URZ ;  /* 0x00000007060672a5 */ /* 0x000fe2000f8e003f */
[----:B------:R-:W-:Y:S01]  /*22720*/  IMAD.MOV.U32 R7, RZ, RZ, RZ ;  /* 0x000000ffff077224 */ /* 0x000fe200078e00ff */
[----:B------:R-:W-:Y:S01]  /*22730*/  ULDC UR8, c[0x0][0x14] ;  /* 0x0000050000087ab9 */ /* 0x000fe20000000800 */
[----:B------:R-:W-:Y:S01]  /*22740*/  ULDC UR4, c[0x0][0x600] ;  /* 0x0001800000047ab9 */ /* 0x000fe20000000800 */
[----:B------:R-:W-:-:S02]  /*22750*/  UIMAD.WIDE.U32 UR30, UR6, UR8, URZ ;  /* 0x00000008061e72a5 */ /* 0x000fc4000f8e003f */
[----:B------:R-:W-:Y:S02]  /*22760*/  UIMAD UR7, UR7, UR8, URZ ;  /* 0x00000008070772a4 */ /* 0x000fe4000f8e023f */
[----:B------:R-:W-:Y:S02]  /*22770*/  ULOP3.LUT UR13, UR38, 0x2, URZ, 0xfc, !UPT ;  /* 0x00000002260d7892 */ /* 0x000fe4000f8efc3f */
[----:B------:R-:W-:Y:S02]  /*22780*/  UIADD3 UR4, UR4, -0x1, URZ ;  /* 0xffffffff04047890 */ /* 0x000fe4000fffe03f */
[----:B------:R-:W-:Y:S01]  /*22790*/  ULOP3.LUT UR6, URZ, UR9, URZ, 0x33, !UPT ;  /* 0x000000093f067292 */ /* 0x000fe2000f8e333f */
[----:B0-----:R-:W-:Y:S01]  /*227a0*/  IADD3 R0, R0, 0x7f, RZ ;  /* 0x0000007f00007810 */ /* 0x001fe20007ffe0ff */
[----:B------:R-:W-:Y:S01]  /*227b0*/  UIADD3 UR7, UR31, UR7, URZ ;  /* 0x000000071f077290 */ /* 0x000fe2000fffe03f */
[----:B------:R-:W-:Y:S02]  /*227c0*/  ULDC.64 UR40, c[0x0][0x198] ;  /* 0x0000660000287ab9 */ /* 0x000fe40000000a00 */
[----:B------:R-:W-:-:S04]  /*227d0*/  SHF.R.S32.HI R5, RZ, 0x1f, R0 ;  /* 0x0000001fff057819 */ /* 0x000fc80000011400 */
[----:B------:R-:W-:Y:S02]  /*227e0*/  LEA.HI R5, R5, R0, RZ, 0x7 ;  /* 0x0000000005057211 */ /* 0x000fe400078f38ff */
[C---:B-1----:R-:W-:Y:S02]  /*227f0*/  LOP3.LUT P2, RZ, R4.reuse, 0x7f, RZ, 0xc0, !PT ;  /* 0x0000007f04ff7812 */ /* 0x042fe4000784c0ff */
[----:B------:R-:W-:Y:S02]  /*22800*/  LOP3.LUT P0, RZ, R4, 0x1f, RZ, 0xc0, !PT ;  /* 0x0000001f04ff7812 */ /* 0x000fe4000780c0ff */
[----:B------:R-:W-:Y:S02]  /*22810*/  SHF.R.S32.HI R6, RZ, 0x7, R5 ;  /* 0x00000007ff067819 */ /* 0x000fe40000011405 */
[----:B------:R-:W-:Y:S02]  /*22820*/  PLOP3.LUT P0, PT, P0, P2, PT, 0x8a, 0x0 ;  /* 0x000000000000781c */ /* 0x000fe40000705172 */
[----:B------:R-:W-:-:S02]  /*22830*/  MOV R0, 0x1 ;  /* 0x0000000100007802 */ /* 0x000fc40000000f00 */
[----:B------:R-:W-:-:S09]  /*22840*/  IADD3 R16, R6, 0x1, RZ ;  /* 0x0000000106107810 */ /* 0x000fd20007ffe0ff */
.L_x_556:
[----:B------:R-:W-:-:S03]  /*22850*/  UMOV UR8, 0xffffffff ;  /* 0xffffffff00087882 */ /* 0x000fc60000000000 */
[----:B------:R-:W-:Y:S05]  /*22860*/  BRA.DIV UR8, `(.L_x_545) ;  /* 0x0000001208187947 */ /* 0x000fea000b800000 */
[----:B------:R-:W-:-:S13]  /*22870*/  ELECT P6, URZ, PT ;  /* 0x00000000003f782f */ /* 0x000fda00038c0000 */
.L_x_568:
[----:B------:R-:W0:Y:S01]  /*22880*/  LDC R4, c[0x0][0x28c] ;  /* 0x0000a300ff047b82 */ /* 0x000e220000000800 */
[----:B------:R-:W-:Y:S01]  /*22890*/  BSSY B1, `(.L_x_546) ;  /* 0x0000042000017945 */ /* 0x000fe20003800000 */
[----:B0-----:R-:W-:-:S13]  /*228a0*/  ISETP.LT.OR P6, PT, R4, 0x1, !P6 ;  /* 0x000000010400780c */ /* 0x001fda00077c1670 */
[----:B------:R-:W-:Y:S05]  /*228b0*/  @P6 BRA `(.L_x_547) ;  /* 0x0000000000fc6947 */ /* 0x000fea0003800000 */
[----:B------:R-:W-:Y:S01]  /*228c0*/  SHF.L.U32 R5, R2, 0x8, RZ ;  /* 0x0000000802057819 */ /* 0x000fe200000006ff */
[----:B------:R-:W-:Y:S01]  /*228d0*/  IMAD.SHL.U32 R3, R3, 0x100, RZ ;  /* 0x0000010003037824 */ /* 0x000fe200078e00ff */
[----:B------:R-:W-:Y:S01]  /*228e0*/  MOV R4, R16 ;  /* 0x0000001000047202 */ /* 0x000fe20000000f00 */
[----:B------:R-:W-:Y:S01]  /*228f0*/  IMAD.MOV.U32 R13, RZ, RZ, RZ ;  /* 0x000000ffff0d7224 */ /* 0x000fe200078e00ff */
[----:B------:R-:W-:Y:S01]  /*22900*/  MOV R8, R7 ;  /* 0x0000000700087202 */ /* 0x000fe20000000f00 */
[----:B------:R-:W-:-:S07]  /*22910*/  IMAD.MOV.U32 R2, RZ, RZ, R0 ;  /* 0x000000ffff027224 */ /* 0x000fce00078e0000 */
.L_x_551:
[----:B------:R-:W0:Y:S01]  /*22920*/  S2R R12, SR_CgaCtaId ;  /* 0x00000000000c7919 */ /* 0x000e220000008800 */
[----:B------:R-:W-:-:S04]  /*22930*/  MOV R11, 0x400 ;  /* 0x00000400000b7802 */ /* 0x000fc80000000f00 */
[----:B0-----:R-:W-:Y:S02]  /*22940*/  LEA R15, R12, R11, 0x18 ;  /* 0x0000000b0c0f7211 */ /* 0x001fe400078ec0ff */
[----:B------:R-:W-:Y:S01]  /*22950*/  SHF.L.U32 R11, R2, 0x1f, RZ ;  /* 0x0000001f020b7819 */ /* 0x000fe200000006ff */
[----:B------:R-:W0:Y:S02]  /*22960*/  @!P2 LDC R12, c[0x0][0x500] ;  /* 0x00014000ff0cab82 */ /* 0x000e240000000800 */
[----:B------:R-:W-:-:S04]  /*22970*/  IMAD R14, R8, 0x8, R15 ;  /* 0x00000008080e7824 */ /* 0x000fc800078e020f */
[----:B------:R-:W1:Y:S02]  /*22980*/  SYNCS.PHASECHK.TRANS64.TRYWAIT P1, [R14+URZ+0x28], R11 ;  /* 0x0000280b0e0075a7 */ /* 0x000e64000802017f */
[----:B-1----:R-:W-:Y:S05]  /*22990*/  @!P1 BRA `(.L_x_548) ;  /* 0x0000000c00ec9947 */ /* 0x002fea0003800000 */
.L_x_569:
[----:B------:R-:W-:Y:S01]  /*229a0*/  UPRMT UR8, UR13, 0x9910, URZ ;  /* 0x000099100d087896 */ /* 0x000fe2000800003f */
[----:B0-----:R0:W-:Y:S03]  /*229b0*/  @!P2 SYNCS.ARRIVE.TRANS64 RZ, [R14+URZ], R12 ;  /* 0x0000000c0effa9a7 */ /* 0x0011e6000800003f */
[----:B------:R-:W-:-:S06]  /*229c0*/  UISETP.NE.AND UP0, UPT, UR8, 0x2, UPT ;  /* 0x000000020800788c */ /* 0x000fcc000bf05270 */
[----:B------:R-:W-:-:S13]  /*229d0*/  PLOP3.LUT P1, PT, PT, PT, UP0, 0x80, 0x0 ;  /* 0x000000000000781c */ /* 0x000fda0003f2f008 */
[----:B0-----:R-:W-:Y:S05]  /*229e0*/  @P1 BRA `(.L_x_549) ;  /* 0x0000000000041947 */ /* 0x001fea0003800000 */
[----:B------:R-:W-:Y:S01]  /*229f0*/  BPT.TRAP 0x1 ;  /* 0x000000040000795c */ /* 0x000fe20000300000 */
.L_x_549:
[----:B------:R-:W-:Y:S05]  /*22a00*/  @P0 BRA `(.L_x_550) ;  /* 0x0000000000040947 */ /* 0x000fea0003800000 */
[----:B------:R-:W-:Y:S01]  /*22a10*/  BPT.TRAP 0x1 ;  /* 0x000000040000795c */ /* 0x000fe20000300000 */
.L_x_550:
[----:B------:R-:W-:Y:S01]  /*22a20*/  LEA R15, R8, R15, 0x10 ;  /* 0x0000000f080f7211 */ /* 0x000fe200078e80ff */
[----:B------:R-:W-:Y:S01]  /*22a30*/  UIADD3 UR14, UP0, UR40, 0xf0, URZ ;  /* 0x000000f0280e7890 */ /* 0x000fe2000ff1e03f */
[----:B------:R-:W-:Y:S01]  /*22a40*/  R2UR UR34, R13 ;  /* 0x000000000d2272ca */ /* 0x000fe200000e0000 */
[----:B------:R-:W-:Y:S01]  /*22a50*/  UIADD3 UR42, UP1, UR40, 0x1f0, URZ ;  /* 0x000001f0282a7890 */ /* 0x000fe2000ff3e03f */
[----:B------:R-:W-:Y:S01]  /*22a60*/  R2UR UR8, R15 ;  /* 0x000000000f0872ca */ /* 0x000fe200000e0000 */
[----:B------:R-:W-:Y:S01]  /*22a70*/  UIADD3.X UR15, URZ, UR41, URZ, UP0, !UPT ;  /* 0x000000293f0f7290 */ /* 0x000fe200087fe43f */
[----:B------:R-:W-:Y:S01]  /*22a80*/  R2UR UR33, R14 ;  /* 0x000000000e2172ca */ /* 0x000fe200000e0000 */
[----:B------:R-:W-:Y:S01]  /*22a90*/  UIADD3.X UR43, URZ, UR41, URZ, UP1, !UPT ;  /* 0x000000293f2b7290 */ /* 0x000fe20008ffe43f */
[----:B------:R-:W-:Y:S01]  /*22aa0*/  R2UR UR35, R3 ;  /* 0x00000000032372ca */ /* 0x000fe200000e0000 */
[----:B------:R-:W-:Y:S01]  /*22ab0*/  VIADD R8, R8, 0x1 ;  /* 0x0000000108087836 */ /* 0x000fe20000000000 */
[----:B------:R-:W-:Y:S01]  /*22ac0*/  R2UR UR36, R10 ;  /* 0x000000000a2472ca */ /* 0x000fe200000e0000 */
[----:B------:R-:W-:Y:S01]  /*22ad0*/  UMOV UR22, 0x0 ;  /* 0x0000000000167882 */ /* 0x000fe20000000000 */
[----:B------:R-:W-:Y:S01]  /*22ae0*/  IADD3 R4, R4, -0x1, RZ ;  /* 0xffffffff04047810 */ /* 0x000fe20007ffe0ff */
[----:B------:R-:W-:Y:S01]  /*22af0*/  UMOV UR23, 0x10000000 ;  /* 0x1000000000177882 */ /* 0x000fe20000000000 */
[----:B------:R-:W-:Y:S01]  /*22b00*/  R2UR UR19, R5 ;  /* 0x00000000051372ca */ /* 0x000fe200000e0000 */
[----:B------:R-:W-:Y:S01]  /*22b10*/  UIADD3 UR26, UR34, 0x40, URZ ;  /* 0x00000040221a7890 */ /* 0x000fe2000fffe03f */
[----:B------:R-:W-:Y:S01]  /*22b20*/  ISETP.GT.AND P3, PT, R4, 0x1, PT ;  /* 0x000000010400780c */ /* 0x000fe20003f64270 */
[----:B------:R-:W-:Y:S01]  /*22b30*/  UIADD3 UR32, UR8, 0x100, URZ ;  /* 0x0000010008207890 */ /* 0x000fe2000fffe03f */
[C---:B------:R-:W-:Y:S01]  /*22b40*/  ISETP.NE.AND P1, PT, R8.reuse, 0x5, PT ;  /* 0x000000050800780c */ /* 0x040fe20003f25270 */
[----:B------:R-:W-:Y:S01]  /*22b50*/  UIADD3 UR24, UR8, 0x8100, URZ ;  /* 0x0000810008187890 */ /* 0x000fe2000fffe03f */
[----:B------:R-:W-:Y:S01]  /*22b60*/  VIADD R13, R13, 0x80 ;  /* 0x000000800d0d7836 */ /* 0x000fe20000000000 */
[----:B------:R-:W-:Y:S01]  /*22b70*/  UIADD3 UR16, UR8, 0x50100, URZ ;  /* 0x0005010008107890 */ /* 0x000fe2000fffe03f */
[----:B-1----:R-:W-:Y:S01]  /*22b80*/  SEL R11, RZ, 0x1, P1 ;  /* 0x00000001ff0b7807 */ /* 0x002fe20000800000 */
[----:B------:R-:W-:Y:S01]  /*22b90*/  UIADD3 UR8, UR8, 0x58100, URZ ;  /* 0x0005810008087890 */ /* 0x000fe2000fffe03f */
[----:B------:R-:W-:Y:S01]  /*22ba0*/  SEL R8, R8, RZ, P1 ;  /* 0x000000ff08087207 */ /* 0x000fe20000800000 */
[----:B------:R-:W-:Y:S01]  /*22bb0*/  UMOV UR25, UR33 ;  /* 0x0000002100197c82 */ /* 0x000fe20008000000 */
[----:B------:R-:W-:Y:S01]  /*22bc0*/  UMOV UR27, UR35 ;  /* 0x00000023001b7c82 */ /* 0x000fe20008000000 */
[----:B------:R-:W-:Y:S01]  /*22bd0*/  UMOV UR28, UR36 ;  /* 0x00000024001c7c82 */ /* 0x000fe20008000000 */
[----:B------:R-:W-:Y:S01]  /*22be0*/  UMOV UR17, UR33 ;  /* 0x0000002100117c82 */ /* 0x000fe20008000000 */
[----:B------:R-:W-:Y:S01]  /*22bf0*/  UMOV UR18, UR34 ;  /* 0x0000002200127c82 */ /* 0x000fe20008000000 */
[----:B------:R-:W-:Y:S01]  /*22c00*/  UMOV UR20, UR36 ;  /* 0x0000002400147c82 */ /* 0x000fe20008000000 */
[----:B------:R0:W-:Y:S01]  /*22c10*/  UTMALDG.3D [UR32], [UR14], desc[UR22] ;  /* 0x000016200e0075b4 */ /* 0x0001e20008011000 */
[----:B------:R-:W-:Y:S01]  /*22c20*/  UMOV UR9, UR33 ;  /* 0x0000002100097c82 */ /* 0x000fe20008000000 */
[----:B------:R-:W-:Y:S01]  /*22c30*/  UMOV UR11, UR19 ;  /* 0x00000013000b7c82 */ /* 0x000fe20008000000 */
[----:B------:R-:W-:Y:S01]  /*22c40*/  UMOV UR12, UR36 ;  /* 0x00000024000c7c82 */ /* 0x000fe20008000000 */
[----:B------:R-:W-:Y:S01]  /*22c50*/  UMOV UR10, UR26 ;  /* 0x0000001a000a7c82 */ /* 0x000fe20008000000 */
[----:B------:R-:W-:Y:S01]  /*22c60*/  LOP3.LUT R2, R2, R11, RZ, 0x3c, !PT ;  /* 0x0000000b02027212 */ /* 0x000fe200078e3cff */
[----:B------:R0:W-:Y:S01]  /*22c70*/  UTMALDG.3D [UR24], [UR14], desc[UR22] ;  /* 0x000016180e0075b4 */ /* 0x0001e20008011000 */
[----:B------:R0:W-:Y:S01]  /*22c80*/  UTMALDG.3D [UR16], [UR42], desc[UR22] ;  /* 0x000016102a0075b4 */ /* 0x0001e20008011000 */
[----:B------:R0:W-:Y:S02]  /*22c90*/  UTMALDG.3D [UR8], [UR42], desc[UR22] ;  /* 0x000016082a0075b4 */ /* 0x0001e40008011000 */
[----:B0-----:R-:W-:Y:S05]  /*22ca0*/  @P3 BRA `(.L_x_551) ;  /* 0xfffffffc001c3947 */ /* 0x001fea000383ffff */
.L_x_547:
[----:B------:R-:W-:Y:S05]  /*22cb0*/  BSYNC B1 ;  /* 0x0000000000017941 */ /* 0x000fea0003800000 */
.L_x_546:
[----:B------:R-:W2:Y:S01]  /*22cc0*/  LDL.LU R15, [R1+0x200] ;  /* 0x00020000010f7983 */ /* 0x000ea20000300800 */
[----:B------:R-:W-:Y:S01]  /*22cd0*/  LOP3.LUT P1, RZ, R9, 0xff, RZ, 0xc0, !PT ;  /* 0x000000ff09ff7812 */ /* 0x000fe2000782c0ff */
[----:B------:R-:W-:Y:S02]  /*22ce0*/  ULDC.64 UR8, c[0x0][0x650] ;  /* 0x0001940000087ab9 */ /* 0x000fe40000000a00 */
[----:B------:R-:W3:Y:S01]  /*22cf0*/  LDL.LU R14, [R1+0x204] ;  /* 0x00020400010e7983 */ /* 0x000ee20000300800 */
[C---:B------:R-:W-:Y:S01]  /*22d00*/  IADD3 R4, R6.reuse, R7, RZ ;  /* 0x0000000706047210 */ /* 0x040fe20007ffe0ff */
[----:B------:R-:W-:Y:S01]  /*22d10*/  BSSY B1, `(.L_x_552) ;  /* 0x0000073000017945 */ /* 0x000fe20003800000 */
[----:B------:R-:W-:Y:S01]  /*22d20*/  ISETP.GE.U32.AND P3, PT, R6, 0x5, PT ;  /* 0x000000050600780c */ /* 0x000fe20003f66070 */
[----:B------:R-:W-:Y:S01]  /*22d30*/  IMAD.MOV.U32 R10, RZ, RZ, -0x1 ;  /* 0xffffffffff0a7424 */ /* 0x000fe200078e00ff */
[----:B------:R-:W-:-:S05]  /*22d40*/  PRMT R9, RZ, 0x7610, R9 ;  /* 0x00007610ff097816 */ /* 0x000fca0000000009 */
[----:B------:R-:W0:Y:S01]  /*22d50*/  @P1 S2R R3, SR_CgaCtaId ;  /* 0x0000000000031919 */ /* 0x000e220000008800 */
[----:B------:R-:W-:-:S04]  /*22d60*/  @P1 MOV R2, 0x400 ;  /* 0x0000040000021802 */ /* 0x000fc80000000f00 */
[----:B0-----:R-:W-:-:S04]  /*22d70*/  @P1 LEA R2, R3, R2, 0x18 ;  /* 0x0000000203021211 */ /* 0x001fc800078ec0ff */
[----:B------:R0:W-:Y:S01]  /*22d80*/  @P1 SYNCS.ARRIVE.TRANS64.A1T0 RZ, [R2+URZ+0x68], RZ ;  /* 0x000068ff02ff19a7 */ /* 0x0001e2000810003f */
[----:B------:R-:W-:-:S04]  /*22d90*/  ISETP.GT.U32.AND P1, PT, R4, 0x4, PT ;  /* 0x000000040400780c */ /* 0x000fc80003f24070 */
[----:B------:R-:W-:Y:S01]  /*22da0*/  ISETP.LT.U32.AND P1, PT, R6, 0x5, P1 ;  /* 0x000000050600780c */ /* 0x000fe20000f21070 */
[----:B0-----:R-:W-:Y:S01]  /*22db0*/  IMAD.WIDE.U32 R2, R4, -0x33333333, RZ ;  /* 0xcccccccd04027825 */ /* 0x001fe200078e00ff */
[----:B------:R-:W-:-:S04]  /*22dc0*/  MOV R2, 0xffffffff ;  /* 0xffffffff00027802 */ /* 0x000fc80000000f00 */
[----:B------:R-:W-:Y:S02]  /*22dd0*/  SHF.R.U32.HI R5, RZ, 0x2, R3 ;  /* 0x00000002ff057819 */ /* 0x000fe40000011603 */
[----:B------:R-:W-:-:S03]  /*22de0*/  SEL R3, RZ, 0x1, !P1 ;  /* 0x00000001ff037807 */ /* 0x000fc60004800000 */
[--C-:B------:R-:W-:Y:S01]  /*22df0*/  IMAD R7, R5, -0x5, R4.reuse ;  /* 0xfffffffb05077824 */ /* 0x100fe200078e0204 */
[----:B------:R-:W-:Y:S01]  /*22e00*/  LOP3.LUT R0, R0, R3, RZ, 0x3c, !PT ;  /* 0x0000000300007212 */ /* 0x000fe200078e3cff */
[----:B------:R-:W-:Y:S01]  /*22e10*/  IMAD.MOV.U32 R3, RZ, RZ, -0x1 ;  /* 0xffffffffff037424 */ /* 0x000fe200078e00ff */
[----:B------:R-:W-:Y:S02]  /*22e20*/  PRMT R4, RZ, 0x7610, R4 ;  /* 0x00007610ff047816 */ /* 0x000fe40000000004 */
[----:B------:R-:W-:Y:S02]  /*22e30*/  @P3 LOP3.LUT R0, R0, 0x1, R5, 0x78, !PT ;  /* 0x0000000100003812 */ /* 0x000fe400078e7805 */
[----:B---3--:R-:W-:-:S04]  /*22e40*/  IADD3 R14, P1, R14, UR30, RZ ;  /* 0x0000001e0e0e7c10 */ /* 0x008fc8000ff3e0ff */
[----:B--2---:R-:W-:Y:S01]  /*22e50*/  IADD3.X R15, R15, UR7, RZ, P1, !PT ;  /* 0x000000070f0f7c10 */ /* 0x004fe20008ffe4ff */
[----:B------:R0:W-:Y:S01]  /*22e60*/  STL [R1+0x204], R14 ;  /* 0x0002040e01007387 */ /* 0x0001e20000100800 */
[----:B------:R-:W-:-:S03]  /*22e70*/  ISETP.GE.U32.AND P1, PT, R14, UR8, PT ;  /* 0x000000080e007c0c */ /* 0x000fc6000bf26070 */
[----:B------:R0:W-:Y:S01]  /*22e80*/  STL [R1+0x200], R15 ;  /* 0x0002000f01007387 */ /* 0x0001e20000100800 */
[----:B------:R-:W-:-:S13]  /*22e90*/  ISETP.GE.U32.AND.EX P1, PT, R15, UR9, PT, P1 ;  /* 0x000000090f007c0c */ /* 0x000fda000bf26110 */
[----:B0-----:R-:W-:Y:S05]  /*22ea0*/  @P1 BRA `(.L_x_553) ;  /* 0x0000000400641947 */ /* 0x001fea0003800000 */
[----:B------:R-:W0:Y:S01]  /*22eb0*/  S2R R8, SR_CTAID.X ;  /* 0x0000000000087919 */ /* 0x000e220000002500 */
[----:B------:R-:W-:Y:S01]  /*22ec0*/  ULDC UR8, c[0x0][0x150] ;  /* 0x0000540000087ab9 */ /* 0x000fe20000000800 */
[----:B------:R-:W1:Y:S01]  /*22ed0*/  LDC R3, c[0x0][0x144] ;  /* 0x00005100ff037b82 */ /* 0x000e620000000800 */
[----:B------:R-:W-:Y:S01]  /*22ee0*/  UISETP.NE.AND UP0, UPT, UR39, URZ, UPT ;  /* 0x0000003f2700728c */ /* 0x000fe2000bf05270 */
[----:B------:R-:W2:Y:S01]  /*22ef0*/  S2R R5, SR_CTAID.Y ;  /* 0x0000000000057919 */ /* 0x000ea20000002600 */
[----:B------:R-:W-:-:S04]  /*22f00*/  ULDC UR11, c[0x0][0x630] ;  /* 0x00018c00000b7ab9 */ /* 0x000fc80000000800 */
[----:B------:R-:W-:Y:S01]  /*22f10*/  PLOP3.LUT P1, PT, PT, PT, UP0, 0x80, 0x0 ;  /* 0x000000000000781c */ /* 0x000fe20003f2f008 */
[----:B------:R-:W3:Y:S01]  /*22f20*/  LDC R12, c[0x0][0x148] ;  /* 0x00005200ff0c7b82 */ /* 0x000ee20000000800 */
[----:B0-----:R-:W-:Y:S02]  /*22f30*/  I2FP.F32.U32 R2, R8 ;  /* 0x0000000800027245 */ /* 0x001fe40000201000 */
[----:B--2---:R-:W-:-:S03]  /*22f40*/  I2FP.F32.U32 R4, R5 ;  /* 0x0000000500047245 */ /* 0x004fc60000201000 */
[----:B------:R-:W-:Y:S01]  /*22f50*/  FMUL R2, R2, UR8 ;  /* 0x0000000802027c20 */ /* 0x000fe20008400000 */
[----:B------:R-:W-:Y:S02]  /*22f60*/  ULDC UR8, c[0x0][0x154] ;  /* 0x0000550000087ab9 */ /* 0x000fe40000000800 */
[----:B------:R-:W-:Y:S01]  /*22f70*/  FMUL R10, R4, UR8 ;  /* 0x00000008040a7c20 */ /* 0x000fe20008400000 */
[----:B------:R-:W-:Y:S02]  /*22f80*/  ULDC.64 UR8, c[0x0][0x628] ;  /* 0x00018a0000087ab9 */ /* 0x000fe40000000a00 */
[----:B------:R-:W0:Y:S08]  /*22f90*/  F2I.U32.TRUNC.NTZ R2, R2 ;  /* 0x0000000200027305 */ /* 0x000e30000020f000 */
[----:B------:R-:W2:Y:S01]  /*22fa0*/  F2I.U32.TRUNC.NTZ R10, R10 ;  /* 0x0000000a000a7305 */ /* 0x000ea2000020f000 */
[----:B0-----:R-:W-:-:S02]  /*22fb0*/  IADD3 R4, -R2, RZ, RZ ;  /* 0x000000ff02047210 */ /* 0x001fc40007ffe1ff */
[----:B------:R-:W-:-:S03]  /*22fc0*/  MOV R2, R14 ;  /* 0x0000000e00027202 */ /* 0x000fc60000000f00 */
[----:B-1----:R-:W-:Y:S02]  /*22fd0*/  IMAD R8, R3, R4, R8 ;  /* 0x0000000403087224 */ /* 0x002fe400078e0208 */
[----:B--2---:R-:W-:-:S04]  /*22fe0*/  IMAD.MOV R3, RZ, RZ, -R10 ;  /* 0x000000ffff037224 */ /* 0x004fc800078e0a0a */
[----:B---3--:R-:W-:Y:S01]  /*22ff0*/  @P1 IMAD R8, R12, R3, R5 ;  /* 0x000000030c081224 */ /* 0x008fe200078e0205 */
[----:B------:R-:W-:Y:S01]  /*23000*/  ISETP.NE.U32.AND P1, PT, RZ, UR8, PT ;  /* 0x00000008ff007c0c */ /* 0x000fe2000bf25070 */
[----:B------:R-:W-:-:S03]  /*23010*/  IMAD.MOV.U32 R3, RZ, RZ, R15 ;  /* 0x000000ffff037224 */ /* 0x000fc600078e000f */
[----:B------:R-:W-:-:S13]  /*23020*/  ISETP.NE.AND.EX P1, PT, RZ, UR9, PT, P1 ;  /* 0x00000009ff007c0c */ /* 0x000fda000bf25310 */
[----:B------:R-:W-:Y:S05]  /*23030*/  @!P1 BRA `(.L_x_554) ;  /* 0x0000000000289947 */ /* 0x000fea0003800000 */
[----:B------:R-:W-:Y:S02]  /*23040*/  ULDC UR10, c[0x0][0x634] ;  /* 0x00018d00000a7ab9 */ /* 0x000fe40000000800 */
[----:B------:R-:W-:-:S04]  /*23050*/  IADD3 R3, P1, R14, UR10, RZ ;  /* 0x0000000a0e037c10 */ /* 0x000fc8000ff3e0ff */
[----:B------:R-:W-:-:S05]  /*23060*/  IADD3.X R11, RZ, R15, RZ, P1, !PT ;  /* 0x0000000fff0b7210 */ /* 0x000fca0000ffe4ff */
[----:B------:R-:W-:-:S04]  /*23070*/  IMAD.WIDE.U32 R4, R11, UR8, RZ ;  /* 0x000000080b047c25 */ /* 0x000fc8000f8e00ff */
[----:B------:R-:W-:-:S04]  /*23080*/  IMAD.WIDE.U32 R4, P1, R3, UR9, R4 ;  /* 0x0000000903047c25 */ /* 0x000fc8000f820004 */
[----:B------:R-:W-:Y:S01]  /*23090*/  IMAD.WIDE.U32 R2, R3, UR8, RZ ;  /* 0x0000000803027c25 */ /* 0x000fe2000f8e00ff */
[----:B------:R-:W-:-:S04]  /*230a0*/  MOV R2, R5 ;  /* 0x0000000500027202 */ /* 0x000fc80000000f00 */
[----:B------:R-:W-:Y:S01]  /*230b0*/  IADD3 RZ, P3, R3, R4, RZ ;  /* 0x0000000403ff7210 */ /* 0x000fe20007f7e0ff */
[----:B------:R-:W-:-:S04]  /*230c0*/  IMAD.X R3, RZ, RZ, RZ, P1 ;  /* 0x000000ffff037224 */ /* 0x000fc800008e06ff */
[----:B------:R-:W-:-:S08]  /*230d0*/  IMAD.WIDE.U32.X R2, R11, UR9, R2, P3 ;  /* 0x000000090b027c25 */ /* 0x000fd000098e0402 */
.L_x_554:
[--C-:B------:R-:W-:Y:S01]  /*230e0*/  SHF.R.U64 R10, R2, UR11, R3.reuse ;  /* 0x0000000b020a7c19 */ /* 0x100fe20008001203 */
[----:B------:R-:W-:Y:S01]  /*230f0*/  ULDC.64 UR8, c[0x0][0x620] ;  /* 0x0001880000087ab9 */ /* 0x000fe20000000a00 */
[----:B------:R-:W-:Y:S01]  /*23100*/  SHF.R.U32.HI R2, RZ, UR11, R3 ;  /* 0x0000000bff027c19 */ /* 0x000fe20008011603 */
[----:B------:R-:W-:Y:S01]  /*23110*/  IMAD.MOV.U32 R3, RZ, RZ, R15 ;  /* 0x000000ffff037224 */ /* 0x000fe200078e000f */
[----:B------:R-:W-:Y:S01]  /*23120*/  IADD3 R11, P1, RZ, -R10, RZ ;  /* 0x8000000aff0b7210 */ /* 0x000fe20007f3e0ff */
[----:B------:R-:W-:-:S04]  /*23130*/  ULDC.64 UR10, c[0x0][0x640] ;  /* 0x00019000000a7ab9 */ /* 0x000fc80000000a00 */
[----:B------:R-:W-:Y:S01]  /*23140*/  IMAD.X R2, RZ, RZ, ~R2, P1 ;  /* 0x000000ffff027224 */ /* 0x000fe200008e0e02 */
[----:B------:R-:W-:-:S03]  /*23150*/  ISETP.NE.U32.AND P1, PT, RZ, UR10, PT ;  /* 0x0000000aff007c0c */ /* 0x000fc6000bf25070 */
[----:B------:R-:W-:Y:S01]  /*23160*/  IMAD R2, R2, UR8, RZ ;  /* 0x0000000802027c24 */ /* 0x000fe2000f8e02ff */
[----:B------:R-:W-:-:S03]  /*23170*/  ISETP.NE.AND.EX P1, PT, RZ, UR11, PT, P1 ;  /* 0x0000000bff007c0c */ /* 0x000fc6000bf25310 */
[----:B------:R-:W-:Y:S01]  /*23180*/  IMAD R5, R11, UR9, R2 ;  /* 0x000000090b057c24 */ /* 0x000fe2000f8e0202 */
[----:B------:R-:W-:-:S05]  /*23190*/  MOV R2, R14 ;  /* 0x0000000e00027202 */ /* 0x000fca0000000f00 */
[----:B------:R-:W-:Y:S01]  /*231a0*/  IMAD.WIDE.U32 R2, R11, UR8, R2 ;  /* 0x000000080b027c25 */ /* 0x000fe2000f8e0002 */
[----:B------:R-:W-:-:S04]  /*231b0*/  ULDC UR8, c[0x0][0x618] ;  /* 0x0001860000087ab9 */ /* 0x000fc80000000800 */
[----:B------:R-:W-:-:S04]  /*231c0*/  IADD3 R3, R3, R5, RZ ;  /* 0x0000000503037210 */ /* 0x000fc80007ffe0ff */
[--C-:B------:R-:W-:Y:S02]  /*231d0*/  SHF.R.U64 R11, R2, UR8, R3.reuse ;  /* 0x00000008020b7c19 */ /* 0x100fe40008001203 */
[----:B------:R-:W-:Y:S01]  /*231e0*/  SHF.R.U32.HI R2, RZ, UR8, R3 ;  /* 0x00000008ff027c19 */ /* 0x000fe20008011603 */
[----:B------:R-:W-:-:S03]  /*231f0*/  ULDC UR8, c[0x0][0x608] ;  /* 0x0001820000087ab9 */ /* 0x000fc60000000800 */
[--C-:B------:R-:W-:Y:S02]  /*23200*/  SHF.R.U64 R12, R11, UR8, R2.reuse ;  /* 0x000000080b0c7c19 */ /* 0x100fe40008001202 */
[----:B------:R-:W-:Y:S01]  /*23210*/  SHF.R.U32.HI R3, RZ, UR8, R2 ;  /* 0x00000008ff037c19 */ /* 0x000fe20008011602 */
[----:B------:R-:W-:-:S03]  /*23220*/  ULDC UR8, c[0x0][0x658] ;  /* 0x0001960000087ab9 */ /* 0x000fc60000000800 */
[--C-:B------:R-:W-:Y:S02]  /*23230*/  SHF.R.U64 R13, R12, UR8, R3.reuse ;  /* 0x000000080c0d7c19 */ /* 0x100fe40008001203 */
[----:B------:R-:W-:-:S03]  /*23240*/  SHF.R.U32.HI R15, RZ, UR8, R3 ;  /* 0x00000008ff0f7c19 */ /* 0x000fc60008011603 */
[----:B------:R-:W-:Y:S01]  /*23250*/  IMAD.MOV.U32 R2, RZ, RZ, R13 ;  /* 0x000000ffff027224 */ /* 0x000fe200078e000d */
[----:B------:R-:W-:Y:S01]  /*23260*/  MOV R3, R15 ;  /* 0x0000000f00037202 */ /* 0x000fe20000000f00 */
[----:B------:R-:W-:Y:S06]  /*23270*/  @!P1 BRA `(.L_x_555) ;  /* 0x0000000000289947 */ /* 0x000fec0003800000 */
[----:B------:R-:W-:Y:S02]  /*23280*/  ULDC UR8, c[0x0][0x64c] ;  /* 0x0001930000087ab9 */ /* 0x000fe40000000800 */
[----:B------:R-:W-:-:S05]  /*23290*/  IADD3 R3, P1, R13, UR8, RZ ;  /* 0x000000080d037c10 */ /* 0x000fca000ff3e0ff */
[----:B------:R-:W-:-:S04]  /*232a0*/  IMAD.X R15, RZ, RZ, R15, P1 ;  /* 0x000000ffff0f7224 */ /* 0x000fc800008e060f */
[----:B------:R-:W-:-:S04]  /*232b0*/  IMAD.WIDE.U32 R4, R15, UR10, RZ ;  /* 0x0000000a0f047c25 */ /* 0x000fc8000f8e00ff */
[----:B------:R-:W-:-:S04]  /*232c0*/  IMAD.WIDE.U32 R4, P1, R3, UR11, R4 ;  /* 0x0000000b03047c25 */ /* 0x000fc8000f820004 */
[----:B------:R-:W-:-:S04]  /*232d0*/  IMAD.WIDE.U32 R2, R3, UR10, RZ ;  /* 0x0000000a03027c25 */ /* 0x000fc8000f8e00ff */
[----:B------:R-:W-:Y:S01]  /*232e0*/  IMAD.MOV.U32 R2, RZ, RZ, R5 ;  /* 0x000000ffff027224 */ /* 0x000fe200078e0005 */
[----:B------:R-:W-:Y:S02]  /*232f0*/  IADD3 RZ, P3, R3, R4, RZ ;  /* 0x0000000403ff7210 */ /* 0x000fe40007f7e0ff */
[----:B------:R-:W-:-:S03]  /*23300*/  IADD3.X R3, RZ, RZ, RZ, P1, !PT ;  /* 0x000000ffff037210 */ /* 0x000fc60000ffe4ff */
[----:B------:R-:W-:-:S08]  /*23310*/  IMAD.WIDE.U32.X R2, R15, UR11, R2, P3 ;  /* 0x0000000b0f027c25 */ /* 0x000fd000098e0402 */
.L_x_555:
[----:B------:R-:W-:Y:S01]  /*23320*/  ULDC UR8, c[0x0][0x648] ;  /* 0x0001920000087ab9 */ /* 0x000fe20000000800 */
[----:B------:R-:W-:Y:S01]  /*23330*/  LOP3.LUT R12, R12, UR6, RZ, 0xc0, !PT ;  /* 0x000000060c0c7c12 */ /* 0x000fe2000f8ec0ff */
[----:B------:R-:W-:Y:S01]  /*23340*/  UISETP.NE.AND UP0, UPT, UR39, URZ, UPT ;  /* 0x0000003f2700728c */ /* 0x000fe2000bf05270 */
[----:B------:R-:W-:Y:S01]  /*23350*/  SHF.R.U64 R3, R2, UR8, R3 ;  /* 0x0000000802037c19 */ /* 0x000fe20008001203 */
[----:B------:R-:W-:Y:S01]  /*23360*/  ULDC UR8, c[0x0][0x638] ;  /* 0x00018e0000087ab9 */ /* 0x000fe20000000800 */
[----:B------:R-:W-:Y:S02]  /*23370*/  IMAD.MOV.U32 R4, RZ, RZ, 0x1 ;  /* 0x00000001ff047424 */ /* 0x000fe400078e00ff */
[C---:B------:R-:W-:Y:S01]  /*23380*/  IADD3 R2, -R3.reuse, RZ, RZ ;  /* 0x000000ff03027210 */ /* 0x040fe20007ffe1ff */
[----:B------:R-:W-:Y:S01]  /*23390*/  IMAD R5, R3, UR5, R12 ;  /* 0x0000000503057c24 */ /* 0x000fe2000f8e020c */
[----:B------:R-:W-:Y:S02]  /*233a0*/  PLOP3.LUT P1, PT, PT, PT, UP0, 0x40, 0x0 ;  /* 0x000000000000781c */ /* 0x000fe40003f2e808 */
[----:B------:R-:W-:Y:S01]  /*233b0*/  PLOP3.LUT P3, PT, PT, PT, UP0, 0x40, 0x0 ;  /* 0x000000000000781c */ /* 0x000fe20003f6e808 */
[----:B------:R-:W-:Y:S01]  /*233c0*/  IMAD R13, R2, UR8, R13 ;  /* 0x00000008020d7c24 */ /* 0x000fe2000f8e020d */
[----:B------:R-:W-:Y:S01]  /*233d0*/  ULDC UR8, c[0x0][0x610] ;  /* 0x0001840000087ab9 */ /* 0x000fe20000000800 */
[----:B------:R-:W-:Y:S01]  /*233e0*/  LOP3.LUT R2, R11, UR4, RZ, 0xc0, !PT ;  /* 0x000000040b027c12 */ /* 0x000fe2000f8ec0ff */
[----:B------:R-:W-:Y:S01]  /*233f0*/  IMAD R8, R5, UR8, R8 ;  /* 0x0000000805087c24 */ /* 0x000fe2000f8e0208 */
[----:B------:R-:W-:-:S03]  /*23400*/  ULDC UR8, c[0x0][0x600] ;  /* 0x0001800000087ab9 */ /* 0x000fc60000000800 */
[----:B------:R-:W-:-:S05]  /*23410*/  IMAD R13, R13, UR8, R2 ;  /* 0x000000080d0d7c24 */ /* 0x000fca000f8e0202 */
[----:B------:R-:W-:Y:S02]  /*23420*/  SEL R2, R13, R8, P1 ;  /* 0x000000080d027207 */ /* 0x000fe40000800000 */
[----:B------:R-:W-:-:S07]  /*23430*/  SEL R3, R8, R13, P3 ;  /* 0x0000000d08037207 */ /* 0x000fce0001800000 */
.L_x_553:
[----:B------:R-:W-:Y:S05]  /*23440*/  BSYNC B1 ;  /* 0x0000000000017941 */ /* 0x000fea0003800000 */
.L_x_552:
[----:B------:R-:W-:-:S13]  /*23450*/  LOP3.LUT P1, RZ, R4, 0xff, RZ, 0xc0, !PT ;  /* 0x000000ff04ff7812 */ /* 0x000fda000782c0ff */
[----:B------:R-:W-:Y:S05]  /*23460*/  @P1 BRA `(.L_x_556) ;  /* 0xfffffff000f81947 */ /* 0x000fea000383ffff */
[----:B------:R-:W-:Y:S05]  /*23470*/  BSYNC B0 ;  /* 0x0000000000007941 */ /* 0x000fea0003800000 */
.L_x_544:
[----:B------:R-:W-:-:S03]  /*23480*/  UMOV UR8, 0xffffffff ;  /* 0xffffffff00087882 */ /* 0x000fc60000000000 */
[----:B------:R-:W-:Y:S05]  /*23490*/  BRA.DIV UR8, `(.L_x_557) ;  /* 0x0000000608407947 */ /* 0x000fea000b800000 */
[----:B------:R-:W-:-:S13]  /*234a0*/  ELECT P6, URZ, PT ;  /* 0x00000000003f782f */ /* 0x000fda00038c0000 */
.L_x_572:
[----:B------:R-:W-:Y:S04]  /*234b0*/  BSSY B0, `(.L_x_558) ;  /* 0x0000035000007945 */ /* 0x000fe80003800000 */
[----:B------:R-:W-:Y:S05]  /*234c0*/  @!P6 BRA `(.L_x_559) ;  /* 0x0000000000cce947 */ /* 0x000fea0003800000 */
[----:B------:R-:W-:-:S04]  /*234d0*/  ULOP3.LUT UR8, UR38, 0x2, URZ, 0xfc, !UPT ;  /* 0x0000000226087892 */ /* 0x000fc8000f8efc3f */
[----:B------:R-:W-:-:S06]  /*234e0*/  UISETP.NE.AND UP0, UPT, UR8, 0x3, UPT ;  /* 0x000000030800788c */ /* 0x000fcc000bf05270 */
[----:B------:R-:W-:-:S13]  /*234f0*/  PLOP3.LUT P0, PT, PT, PT, UP0, 0x80, 0x0 ;  /* 0x000000000000781c */ /* 0x000fda0003f0f008 */
[----:B------:R-:W-:Y:S05]  /*23500*/  @!P0 BRA `(.L_x_560) ;  /* 0x0000000000048947 */ /* 0x000fea0003800000 */
[----:B------:R-:W-:Y:S01]  /*23510*/  BPT.TRAP 0x1 ;  /* 0x000000040000795c */ /* 0x000fe20000300000 */
.L_x_560:
[----:B------:R-:W0:Y:S01]  /*23520*/  S2R R3, SR_CgaCtaId ;  /* 0x0000000000037919 */ /* 0x000e220000008800 */
[----:B------:R-:W-:-:S04]  /*23530*/  MOV R2, 0x400 ;  /* 0x0000040000027802 */ /* 0x000fc80000000f00 */
[----:B0-----:R-:W-:Y:S02]  /*23540*/  LEA R2, R3, R2, 0x18 ;  /* 0x0000000203027211 */ /* 0x001fe400078ec0ff */
[----:B------:R-:W-:Y:S02]  /*23550*/  SHF.L.U32 R3, R0, 0x1f, RZ ;  /* 0x0000001f00037819 */ /* 0x000fe400000006ff */
[----:B------:R-:W-:-:S05]  /*23560*/  IADD3 R2, R2, 0x28, RZ ;  /* 0x0000002802027810 */ /* 0x000fca0007ffe0ff */
[----:B------:R-:W-:-:S04]  /*23570*/  IMAD R4, R7, 0x8, R2 ;  /* 0x0000000807047824 */ /* 0x000fc800078e0202 */
[----:B------:R-:W0:Y:S02]  /*23580*/  SYNCS.PHASECHK.TRANS64.TRYWAIT P0, [R4+URZ], R3 ;  /* 0x00000003040075a7 */ /* 0x000e24000800017f */
[----:B0-----:R-:W-:Y:S05]  /*23590*/  @!P0 BRA `(.L_x_561) ;  /* 0x0000000400208947 */ /* 0x001fea0003800000 */
.L_x_573:
[----:B------:R-:W-:-:S04]  /*235a0*/  IADD3 R7, R7, 0x1, RZ ;  /* 0x0000000107077810 */ /* 0x000fc80007ffe0ff */
[----:B------:R-:W-:-:S04]  /*235b0*/  ISETP.NE.AND P0, PT, R7, 0x5, PT ;  /* 0x000000050700780c */ /* 0x000fc80003f05270 */
[----:B0-----:R-:W-:Y:S02]  /*235c0*/  SEL R3, RZ, 0x1, P0 ;  /* 0x00000001ff037807 */ /* 0x001fe40000000000 */
[----:B------:R-:W-:Y:S02]  /*235d0*/  SEL R7, R7, RZ, P0 ;  /* 0x000000ff07077207 */ /* 0x000fe40000000000 */
[----:B------:R-:W-:-:S03]  /*235e0*/  LOP3.LUT R4, R0, R3, RZ, 0x3c, !PT ;  /* 0x0000000300047212 */ /* 0x000fc600078e3cff */
[----:B------:R-:W-:Y:S01]  /*235f0*/  IMAD R3, R7, 0x8, R2 ;  /* 0x0000000807037824 */ /* 0x000fe200078e0202 */
[----:B------:R-:W-:-:S04]  /*23600*/  SHF.L.U32 R0, R4, 0x1f, RZ ;  /* 0x0000001f04007819 */ /* 0x000fc800000006ff */
[----:B------:R-:W0:Y:S02]  /*23610*/  SYNCS.PHASECHK.TRANS64.TRYWAIT P0, [R3+URZ], R0 ;  /* 0x00000000030075a7 */ /* 0x000e24000800017f */
[----:B0-----:R-:W-:Y:S05]  /*23620*/  @!P0 BRA `(.L_x_562) ;  /* 0x0000000400108947 */ /* 0x001fea0003800000 */
.L_x_574:
[----:B0-----:R-:W-:-:S04]  /*23630*/  IADD3 R0, R7, 0x1, RZ ;  /* 0x0000000107007810 */ /* 0x001fc80007ffe0ff */
[----:B------:R-:W-:-:S04]  /*23640*/  ISETP.NE.AND P0, PT, R0, 0x5, PT ;  /* 0x000000050000780c */ /* 0x000fc80003f05270 */
[----:B------:R-:W-:Y:S02]  /*23650*/  SEL R3, RZ, 0x1, P0 ;  /* 0x00000001ff037807 */ /* 0x000fe40000000000 */
[----:B------:R-:W-:Y:S02]  /*23660*/  SEL R5, R0, RZ, P0 ;  /* 0x000000ff00057207 */ /* 0x000fe40000000000 */
[----:B------:R-:W-:-:S03]  /*23670*/  LOP3.LUT R4, R4, R3, RZ, 0x3c, !PT ;  /* 0x0000000304047212 */ /* 0x000fc600078e3cff */
[----:B------:R-:W-:Y:S01]  /*23680*/  IMAD R3, R5, 0x8, R2 ;  /* 0x0000000805037824 */ /* 0x000fe200078e0202 */
[----:B------:R-:W-:-:S04]  /*23690*/  SHF.L.U32 R0, R4, 0x1f, RZ ;  /* 0x0000001f04007819 */ /* 0x000fc800000006ff */
[----:B------:R-:W0:Y:S02]  /*236a0*/  SYNCS.PHASECHK.TRANS64.TRYWAIT P0, [R3+URZ], R0 ;  /* 0x00000000030075a7 */ /* 0x000e24000800017f */
[----:B0-----:R-:W-:Y:S05]  /*236b0*/  @!P0 BRA `(.L_x_563) ;  /* 0x0000000400008947 */ /* 0x001fea0003800000 */
.L_x_575:
        /* <DEDUP_REMOVED lines=9> */
.L_x_576:
[----:B0-----:R-:W-:-:S04]  /*23750*/  IADD3 R0, R5, 0x1, RZ ;  /* 0x0000000105007810 */ /* 0x001fc80007ffe0ff */
[----:B------:R-:W-:-:S04]  /*23760*/  ISETP.NE.AND P0, PT, R0, 0x5, PT ;  /* 0x000000050000780c */ /* 0x000fc80003f05270 */
[----:B------:R-:W-:Y:S02]  /*23770*/  SEL R4, RZ, 0x1, P0 ;  /* 0x00000001ff047807 */ /* 0x000fe40000000000 */
[----:B------:R-:W-:Y:S02]  /*23780*/  SEL R3, R0, RZ, P0 ;  /* 0x000000ff00037207 */ /* 0x000fe40000000000 */
[----:B------:R-:W-:-:S03]  /*23790*/  LOP3.LUT R0, R7, R4, RZ, 0x3c, !PT ;  /* 0x0000000407007212 */ /* 0x000fc600078e3cff */
[----:B------:R-:W-:Y:S01]  /*237a0*/  IMAD R3, R3, 0x8, R2 ;  /* 0x0000000803037824 */ /* 0x000fe200078e0202 */
[----:B------:R-:W-:-:S07]  /*237b0*/  SHF.L.U32 R0, R0, 0x1f, RZ ;  /* 0x0000001f00007819 */ /* 0x000fce00000006ff */
.L_x_565:
[----:B0-----:R0:W1:Y:S02]  /*237c0*/  SYNCS.PHASECHK.TRANS64.TRYWAIT P0, [R3+URZ], R0 ;  /* 0x00000000030075a7 */ /* 0x001064000800017f */
[----:B-1----:R-:W-:Y:S05]  /*237d0*/  @!P0 NANOSLEEP.SYNCS 0x989680 ;  /* 0x009896800000895d */ /* 0x002fea0003900000 */
[----:B------:R-:W1:Y:S02]  /*237e0*/  @!P0 SYNCS.PHASECHK.TRANS64 P0, [R3+URZ], R0 ;  /* 0x00000000030085a7 */ /* 0x000e64000800007f */
[----:B-1----:R-:W-:Y:S05]  /*237f0*/  @!P0 BRA `(.L_x_565) ;  /* 0xfffffffc00f08947 */ /* 0x002fea000383ffff */
.L_x_559:
[----:B------:R-:W-:Y:S05]  /*23800*/  BSYNC B0 ;  /* 0x0000000000007941 */ /* 0x000fea0003800000 */
.L_x_558:
[----:B------:R-:W-:Y:S05]  /*23810*/  EXIT ;  /* 0x000000000000794d */ /* 0x000fea0003800000 */
.L_x_17:
[----:B-1----:R1:W4:Y:S02]  /*23820*/  SYNCS.PHASECHK.TRANS64.TRYWAIT P1, [R3+URZ], R0 ;  /* 0x00000000030075a7 */ /* 0x002324000802017f */
[----:B----4-:R-:W-:Y:S05]  /*23830*/  @!P1 NANOSLEEP.SYNCS 0x989680 ;  /* 0x009896800000995d */ /* 0x010fea0003900000 */
[----:B------:R-:W4:Y:S02]  /*23840*/  @!P1 SYNCS.PHASECHK.TRANS64 P1, [R3+URZ], R0 ;  /* 0x00000000030095a7 */ /* 0x000f24000802007f */
[----:B----4-:R-:W-:Y:S05]  /*23850*/  @!P1 BRA `(.L_x_17) ;  /* 0xfffffffc00f09947 */ /* 0x010fea000383ffff */
[----:B------:R-:W-:Y:S05]  /*23860*/  BRA `(.L_x_16) ;  /* 0xfffffdd800f47947 */ /* 0x000fea000383ffff */
.L_x_22:
[----:B-1----:R-:W-:-:S04]  /*23870*/  MOV R4, UR10 ;  /* 0x0000000a00047c02 */ /* 0x002fc80008000f00 */
[----:B------:R1:W2:Y:S03]  /*23880*/  SYNCS.PHASECHK.TRANS64.TRYWAIT P1, [R4+URZ], R3 ;  /* 0x00000003040075a7 */ /* 0x0002a6000802017f */
[----:B--2---:R-:W-:Y:S05]  /*23890*/  @!P1 NANOSLEEP.SYNCS 0x989680 ;  /* 0x009896800000995d */ /* 0x004fea0003900000 */
[----:B------:R-:W2:Y:S02]  /*238a0*/  @!P1 SYNCS.PHASECHK.TRANS64 P1, [R4+URZ], R3 ;  /* 0x00000003040095a7 */ /* 0x000ea4000802007f */
[----:B--2---:R-:W-:Y:S05]  /*238b0*/  @!P1 BRA `(.L_x_22) ;  /* 0xfffffffc00ec9947 */ /* 0x004fea000383ffff */
[----:B------:R-:W-:Y:S05]  /*238c0*/  BRA `(.L_x_21) ;  /* 0xfffffe5000647947 */ /* 0x000fea000383ffff */
.L_x_545:
[----:B------:R-:W-:Y:S01]  /*238d0*/  BSSY B1, `(.L_x_566) ;  /* 0x0000006000017945 */ /* 0x000fe20003800000 */
[----:B------:R-:W-:-:S07]  /*238e0*/  IMAD.MOV.U32 R15, RZ, RZ, -0x1 ;  /* 0xffffffffff0f7424 */ /* 0x000fce00078e00ff */
[----:B------:R-:W-:Y:S05]  /*238f0*/  WARPSYNC.COLLECTIVE R15, `(.L_x_567) ;  /* 0x000000000f0c7348 */ /* 0x000fea0003c00000 */
[----:B------:R-:W-:Y:S02]  /*23900*/  ELECT P6, UR62, PT ;  /* 0x00000000003e782f */ /* 0x000fe400038c0000 */
[----:B------:R-:W-:Y:S01]  /*23910*/  MOV R14, UR62 ;  /* 0x0000003e000e7c02 */ /* 0x000fe20008000f00 */
[----:B------:R-:W-:Y:S10]  /*23920*/  ENDCOLLECTIVE ;  /* 0x000000000000791b */ /* 0x000ff40003800000 */
.L_x_567:
[----:B------:R-:W-:Y:S05]  /*23930*/  BSYNC B1 ;  /* 0x0000000000017941 */ /* 0x000fea0003800000 */
.L_x_566:
[----:B------:R-:W-:Y:S05]  /*23940*/  BRA `(.L_x_568) ;  /* 0xffffffec00cc7947 */ /* 0x000fea000383ffff */
.L_x_548:
[----:B-1----:R1:W2:Y:S02]  /*23950*/  SYNCS.PHASECHK.TRANS64.TRYWAIT P1, [R14+URZ+0x28], R11 ;  /* 0x0000280b0e0075a7 */ /* 0x0022a4000802017f */
[----:B--2---:R-:W-:Y:S05]  /*23960*/  @!P1 NANOSLEEP.SYNCS 0x989680 ;  /* 0x009896800000995d */ /* 0x004fea0003900000 */
[----:B------:R-:W2:Y:S02]  /*23970*/  @!P1 SYNCS.PHASECHK.TRANS64 P1, [R14+URZ+0x28], R11 ;  /* 0x0000280b0e0095a7 */ /* 0x000ea4000802007f */
[----:B--2---:R-:W-:Y:S05]  /*23980*/  @!P1 BRA `(.L_x_548) ;  /* 0xfffffffc00f09947 */ /* 0x004fea000383ffff */
[----:B------:R-:W-:Y:S05]  /*23990*/  BRA `(.L_x_569) ;  /* 0xfffffff000007947 */ /* 0x000fea000383ffff */
.L_x_557:
[----:B------:R-:W-:Y:S01]  /*239a0*/  BSSY B0, `(.L_x_570) ;  /* 0x0000006000007945 */ /* 0x000fe20003800000 */
[----:B------:R-:W-:-:S07]  /*239b0*/  MOV R15, 0xffffffff ;  /* 0xffffffff000f7802 */ /* 0x000fce0000000f00 */
[----:B------:R-:W-:Y:S05]  /*239c0*/  WARPSYNC.COLLECTIVE R15, `(.L_x_571) ;  /* 0x000000000f0c7348 */ /* 0x000fea0003c00000 */
[----:B------:R-:W-:Y:S02]  /*239d0*/  ELECT P6, UR62, PT ;  /* 0x00000000003e782f */ /* 0x000fe400038c0000 */
[----:B------:R-:W-:Y:S01]  /*239e0*/  MOV R14, UR62 ;  /* 0x0000003e000e7c02 */ /* 0x000fe20008000f00 */
[----:B------:R-:W-:Y:S10]  /*239f0*/  ENDCOLLECTIVE ;  /* 0x000000000000791b */ /* 0x000ff40003800000 */
.L_x_571:
[----:B------:R-:W-:Y:S05]  /*23a00*/  BSYNC B0 ;  /* 0x0000000000007941 */ /* 0x000fea0003800000 */
.L_x_570:
[----:B------:R-:W-:Y:S05]  /*23a10*/  BRA `(.L_x_572) ;  /* 0xfffffff800a47947 */ /* 0x000fea000383ffff */
.L_x_561:
[----:B0-----:R0:W1:Y:S02]  /*23a20*/  SYNCS.PHASECHK.TRANS64.TRYWAIT P0, [R4+URZ], R3 ;  /* 0x00000003040075a7 */ /* 0x001064000800017f */
[----:B-1----:R-:W-:Y:S05]  /*23a30*/  @!P0 NANOSLEEP.SYNCS 0x989680 ;  /* 0x009896800000895d */ /* 0x002fea0003900000 */
[----:B------:R-:W1:Y:S02]  /*23a40*/  @!P0 SYNCS.PHASECHK.TRANS64 P0, [R4+URZ], R3 ;  /* 0x00000003040085a7 */ /* 0x000e64000800007f */
[----:B-1----:R-:W-:Y:S05]  /*23a50*/  @!P0 BRA `(.L_x_561) ;  /* 0xfffffffc00f08947 */ /* 0x002fea000383ffff */
[----:B------:R-:W-:Y:S05]  /*23a60*/  BRA `(.L_x_573) ;  /* 0xfffffff800cc7947 */ /* 0x000fea000383ffff */
.L_x_562:
[----:B0-----:R0:W1:Y:S02]  /*23a70*/  SYNCS.PHASECHK.TRANS64.TRYWAIT P0, [R3+URZ], R0 ;  /* 0x00000000030075a7 */ /* 0x001064000800017f */
[----:B-1----:R-:W-:Y:S05]  /*23a80*/  @!P0 NANOSLEEP.SYNCS 0x989680 ;  /* 0x009896800000895d */ /* 0x002fea0003900000 */
[----:B------:R-:W1:Y:S02]  /*23a90*/  @!P0 SYNCS.PHASECHK.TRANS64 P0, [R3+URZ], R0 ;  /* 0x00000000030085a7 */ /* 0x000e64000800007f */
[----:B-1----:R-:W-:Y:S05]  /*23aa0*/  @!P0 BRA `(.L_x_562) ;  /* 0xfffffffc00f08947 */ /* 0x002fea000383ffff */
[----:B------:R-:W-:Y:S05]  /*23ab0*/  BRA `(.L_x_574) ;  /* 0xfffffff800dc7947 */ /* 0x000fea000383ffff */
.L_x_563:
[----:B0-----:R0:W1:Y:S02]  /*23ac0*/  SYNCS.PHASECHK.TRANS64.TRYWAIT P0, [R3+URZ], R0 ;  /* 0x00000000030075a7 */ /* 0x001064000800017f */
[----:B-1----:R-:W-:Y:S05]  /*23ad0*/  @!P0 NANOSLEEP.SYNCS 0x989680 ;  /* 0x009896800000895d */ /* 0x002fea0003900000 */
[----:B------:R-:W1:Y:S02]  /*23ae0*/  @!P0 SYNCS.PHASECHK.TRANS64 P0, [R3+URZ], R0 ;  /* 0x00000000030085a7 */ /* 0x000e64000800007f */
[----:B-1----:R-:W-:Y:S05]  /*23af0*/  @!P0 BRA `(.L_x_563) ;  /* 0xfffffffc00f08947 */ /* 0x002fea000383ffff */
[----:B------:R-:W-:Y:S05]  /*23b00*/  BRA `(.L_x_575) ;  /* 0xfffffff800ec7947 */ /* 0x000fea000383ffff */
.L_x_564:
[----:B0-----:R0:W1:Y:S02]  /*23b10*/  SYNCS.PHASECHK.TRANS64.TRYWAIT P0, [R3+URZ], R0 ;  /* 0x00000000030075a7 */ /* 0x001064000800017f */
[----:B-1----:R-:W-:Y:S05]  /*23b20*/  @!P0 NANOSLEEP.SYNCS 0x989680 ;  /* 0x009896800000895d */ /* 0x002fea0003900000 */
[----:B------:R-:W1:Y:S02]  /*23b30*/  @!P0 SYNCS.PHASECHK.TRANS64 P0, [R3+URZ], R0 ;  /* 0x00000000030085a7 */ /* 0x000e64000800007f */
[----:B-1----:R-:W-:Y:S05]  /*23b40*/  @!P0 BRA `(.L_x_564) ;  /* 0xfffffffc00f08947 */ /* 0x002fea000383ffff */
[----:B------:R-:W-:Y:S05]  /*23b50*/  BRA `(.L_x_576) ;  /* 0xfffffff800fc7947 */ /* 0x000fea000383ffff */
.L_x_577:
[----:B------:R-:W-:-:S00]  /*23b60*/  BRA `(.L_x_577) ;  /* 0xfffffffc00fc7947 */ /* 0x000fc0000383ffff */
[----:B------:R-:W-:-:S00]  /*23b70*/  NOP ;  /* 0x0000000000007918 */ /* 0x000fc00000000000 */
        /* <DEDUP_REMOVED lines=8> */
.L_x_578:


//--------------------- .nv.global.init           --------------------------
	.section	.nv.global.init,"aw",@progbits
.nv.global.init:
	.type		$str$22,@object
	.size		$str$22,($str$23 - $str$22)
$str$22:
        /*0000*/ 	.byte	0x6b, 0x5f, 0x74, 0x69, 0x6c, 0x65, 0x5f, 0x63, 0x6f, 0x75, 0x6e, 0x74, 0x20, 0x3e, 0x3d, 0x20
        /*0010*/ 	.byte	0x31, 0x00
	.type		$str$23,@object
	.size		$str$23,(__unnamed_1 - $str$23)
$str$23:
        /*0012*/ 	.byte	0x2f, 0x74, 0x6d, 0x70, 0x2f, 0x63, 0x75, 0x74, 0x6c, 0x61, 0x73, 0x73, 0x5f, 0x73, 0x77, 0x65
        /*0022*/ 	.byte	0x65, 0x70, 0x5f, 0x73, 0x72, 0x63, 0x2f, 0x69, 0x6e, 0x63, 0x6c, 0x75, 0x64, 0x65, 0x2f, 0x63
        /*0032*/ 	.byte	0x75, 0x74, 0x6c, 0x61, 0x73, 0x73, 0x2f, 0x67, 0x65, 0x6d, 0x6d, 0x2f, 0x63, 0x6f, 0x6c, 0x6c
        /*0042*/ 	.byte	0x65, 0x63, 0x74, 0x69, 0x76, 0x65, 0x2f, 0x73, 0x6d, 0x39, 0x30, 0x5f, 0x6d, 0x6d, 0x61, 0x5f
        /*0052*/ 	.byte	0x74, 0x6d, 0x61, 0x5f, 0x67, 0x6d, 0x6d, 0x61, 0x5f, 0x73, 0x73, 0x5f, 0x77, 0x61, 0x72, 0x70
        /*0062*/ 	.byte	0x73, 0x70, 0x65, 0x63, 0x69, 0x61, 0x6c, 0x69, 0x7a, 0x65, 0x64, 0x2e, 0x68, 0x70, 0x70, 0x00
	.type		__unnamed_1,@object
	.size		__unnamed_1,(.L_0 - __unnamed_1)
__unnamed_1:
        /* <DEDUP_REMOVED lines=180> */
        /*0bb2*/ 	.byte	0x75, 0x74, 0x65, 0x3a, 0x3a, 0x69, 0x64, 0x65, 0x6e, 0x74, 0x69, 0x74, 0x79, 0x5d, 0x00
.L_0:


//--------------------- .nv.shared._ZN7cutlass13device_kernelINS_4gemm6kernel13GemmUniversalIN4cute5tupleIJiiiiEEENS1_10collective13CollectiveMmaINS1_34MainloopSm90TmaGmmaWarpSpecializedILi5ENS5_IJNS4_1CILi1EEESB_SB_EEENS1_35KernelTmaWarpSpecializedCooperativeEEENS5_IJNSA_ILi256EEESF_NSA_ILi128EEEEEENS_6half_tENS5_IJlSB_lEEESI_SJ_NS4_8TiledMMAINS4_8MMA_AtomIJNS4_4SM904GMMA26MMA_64x256x16_F32F16F16_SSILNSN_5MajorE0ELSP_0ELNSN_7ScaleInE1ELSQ_1EEEEEENS4_6LayoutINS5_IJNSA_ILi2EEESB_SB_EEENS5_IJSB_NSA_ILi0EEESW_EEEEENS5_IJNS4_10UnderscoreESZ_SZ_EEEEENS4_13SM90_TMA_LOADENS4_14ComposedLayoutINS4_7SwizzleILi3ELi4ELi3EEENS4_18smem_ptr_flag_bitsILi16EEENST_INS5_IJNSA_ILi8EEENSA_ILi64EEEEEENS5_IJS19_SB_EEEEEEEvNS4_8identityES12_S1D_vS1E_EENS_8epilogue10collective6detail29Sm90TmaWarpSpecializedAdapterINS1H_15DefaultEpilogueISI_SJ_SJ_NS1G_6thread17LinearCombinationISI_Li1EffLNS1L_9ScaleType4KindE0ELNS_15FloatRoundStyleE2ESI_EENS1_15EpilogueDefaultEEEEEvvEEEEvNT_6ParamsE --------------------------
	.section	.nv.shared._ZN7cutlass13device_kernelINS_4gemm6kernel13GemmUniversalIN4cute5tupleIJiiiiEEENS1_10collective13CollectiveMmaINS1_34MainloopSm90TmaGmmaWarpSpecializedILi5ENS5_IJNS4_1CILi1EEESB_SB_EEENS1_35KernelTmaWarpSpecializedCooperativeEEENS5_IJNSA_ILi256EEESF_NSA_ILi128EEEEEENS_6half_tENS5_IJlSB_lEEESI_SJ_NS4_8TiledMMAINS4_8MMA_AtomIJNS4_4SM904GMMA26MMA_64x256x16_F32F16F16_SSILNSN_5MajorE0ELSP_0ELNSN_7ScaleInE1ELSQ_1EEEEEENS4_6LayoutINS5_IJNSA_ILi2EEESB_SB_EEENS5_IJSB_NSA_ILi0EEESW_EEEEENS5_IJNS4_10UnderscoreESZ_SZ_EEEEENS4_13SM90_TMA_LOADENS4_14ComposedLayoutINS4_7SwizzleILi3ELi4ELi3EEENS4_18smem_ptr_flag_bitsILi16EEENST_INS5_IJNSA_ILi8EEENSA_ILi64EEEEEENS5_IJS19_SB_EEEEEEEvNS4_8identityES12_S1D_vS1E_EENS_8epilogue10collective6detail29Sm90TmaWarpSpecializedAdapterINS1H_15DefaultEpilogueISI_SJ_SJ_NS1G_6thread17LinearCombinationISI_Li1EffLNS1L_9ScaleType4KindE0ELNS_15FloatRoundStyleE2ESI_EENS1_15EpilogueDefaultEEEEEvvEEEEvNT_6ParamsE,"aw",@nobits
	.sectionflags	@""
	.align	16
	.zero		1024


//--------------------- .nv.shared.reserved.0     --------------------------
	.section	.nv.shared.reserved.0,"aw",@nobits
	.weak		__nv_reservedSMEM_offset_0_alias
	.size		__nv_reservedSMEM_offset_0_alias, 0, 0
	.other		__nv_reservedSMEM_offset_0_alias,@"STO_CUDA_RESERVED_SHARED STV_DEFAULT"
__nv_reservedSMEM_offset_0_alias:
	.zero		0


//--------------------- .nv.global                --------------------------
	.section	.nv.global,"aw",@nobits
.nv.global:
	.type		_ZN40_INTERNAL_33ae566a_4_k_cu_c57eef29_209164cute1_E,@object
	.size		_ZN40_INTERNAL_33ae566a_4_k_cu_c57eef29_209164cute1_E,(_ZN40_INTERNAL_33ae566a_4_k_cu_c57eef29_209164cuda3std3__45__cpo6cbeginE - _ZN40_INTERNAL_33ae566a_4_k_cu_c57eef29_209164cute1_E)
_ZN40_INTERNAL_33ae566a_4_k_cu_c57eef29_209164cute1_E:
	.zero		1
	.type		_ZN40_INTERNAL_33ae566a_4_k_cu_c57eef29_209164cuda3std3__45__cpo6cbeginE,@object
	.size		_ZN40_INTERNAL_33ae566a_4_k_cu_c57eef29_209164cuda3std3__45__cpo6cbeginE,(_ZN40_INTERNAL_33ae566a_4_k_cu_c57eef29_209164cuda3std3__48in_placeE - _ZN40_INTERNAL_33ae566a_4_k_cu_c57eef29_209164cuda3std3__45__cpo6cbeginE)
_ZN40_INTERNAL_33ae566a_4_k_cu_c57eef29_209164cuda3std3__45__cpo6cbeginE:
	.zero		1
	.type		_ZN40_INTERNAL_33ae566a_4_k_cu_c57eef29_209164cuda3std3__48in_placeE,@object
	.size		_ZN40_INTERNAL_33ae566a_4_k_cu_c57eef29_209164cuda3std3__48in_placeE,(_ZN40_INTERNAL_33ae566a_4_k_cu_c57eef29_209164cuda3std6ranges3__45__cpo9iter_moveE - _ZN40_INTERNAL_33ae566a_4_k_cu_c57eef29_209164cuda3std3__48in_placeE)
_ZN40_INTERNAL_33ae566a_4_k_cu_c57eef29_209164cuda3std3__48in_placeE:
	.zero		1
	.type		_ZN40_INTERNAL_33ae566a_4_k_cu_c57eef29_209164cuda3std6ranges3__45__cpo9iter_moveE,@object
	.size		_ZN40_INTERNAL_33ae566a_4_k_cu_c57eef29_209164cuda3std6ranges3__45__cpo9iter_moveE,(_ZN40_INTERNAL_33ae566a_4_k_cu_c57eef29_209164cuda3std3__45__cpo5beginE - _ZN40_INTERNAL_33ae566a_4_k_cu_c57eef29_209164cuda3std6ranges3__45__cpo9iter_moveE)
_ZN40_INTERNAL_33ae566a_4_k_cu_c57eef29_209164cuda3std6ranges3__45__cpo9iter_moveE:
	.zero		1
	.type		_ZN40_INTERNAL_33ae566a_4_k_cu_c57eef29_209164cuda3std3__45__cpo5beginE,@object
	.size		_ZN40_INTERNAL_33ae566a_4_k_cu_c57eef29_209164cuda3std3__45__cpo5beginE,(_ZN40_INTERNAL_33ae566a_4_k_cu_c57eef29_209164cuda3std3__442_GLOBAL__N__33ae566a_4_k_cu_c57eef29_209166ignoreE - _ZN40_INTERNAL_33ae566a_4_k_cu_c57eef29_209164cuda3std3__45__cpo5beginE)
_ZN40_INTERNAL_33ae566a_4_k_cu_c57eef29_209164cuda3std3__45__cpo5beginE:
	.zero		1
	.type		_ZN40_INTERNAL_33ae566a_4_k_cu_c57eef29_209164cuda3std3__442_GLOBAL__N__33ae566a_4_k_cu_c57eef29_209166ignoreE,@object
	.size		_ZN40_INTERNAL_33ae566a_4_k_cu_c57eef29_209164cuda3std3__442_GLOBAL__N__33ae566a_4_k_cu_c57eef29_209166ignoreE,(_ZN40_INTERNAL_33ae566a_4_k_cu_c57eef29_209164cute7productE - _ZN40_INTERNAL_33ae566a_4_k_cu_c57eef29_209164cuda3std3__442_GLOBAL__N__33ae566a_4_k_cu_c57eef29_209166ignoreE)
_ZN40_INTERNAL_33ae566a_4_k_cu_c57eef29_209164cuda3std3__442_GLOBAL__N__33ae566a_4_k_cu_c57eef29_209166ignoreE:
	.zero		1
	.type		_ZN40_INTERNAL_33ae566a_4_k_cu_c57eef29_209164cute7productE,@object
	.size		_ZN40_INTERNAL_33ae566a_4_k_cu_c57eef29_209164cute7productE,(_ZN40_INTERNAL_33ae566a_4_k_cu_c57eef29_209164cuda3std3__45__cpo3endE - _ZN40_INTERNAL_33ae566a_4_k_cu_c57eef29_209164cute7productE)
_ZN40_INTERNAL_33ae566a_4_k_cu_c57eef29_209164cute7productE:
	.zero		1
	.type		_ZN40_INTERNAL_33ae566a_4_k_cu_c57eef29_209164cuda3std3__45__cpo3endE,@object
	.size		_ZN40_INTERNAL_33ae566a_4_k_cu_c57eef29_209164cuda3std3__45__cpo3endE,(_ZN40_INTERNAL_33ae566a_4_k_cu_c57eef29_209164cuda3std3__419piecewise_constructE - _ZN40_INTERNAL_33ae566a_4_k_cu_c57eef29_209164cuda3std3__45__cpo3endE)
_ZN40_INTERNAL_33ae566a_4_k_cu_c57eef29_209164cuda3std3__45__cpo3endE:
	.zero		1
	.type		_ZN40_INTERNAL_33ae566a_4_k_cu_c57eef29_209164cuda3std3__419piecewise_constructE,@object
	.size		_ZN40_INTERNAL_33ae566a_4_k_cu_c57eef29_209164cuda3std3__419piecewise_constructE,(_ZN40_INTERNAL_33ae566a_4_k_cu_c57eef29_209164cuda3std3__45__cpo4cendE - _ZN40_INTERNAL_33ae566a_4_k_cu_c57eef29_209164cuda3std3__419piecewise_constructE)
_ZN40_INTERNAL_33ae566a_4_k_cu_c57eef29_209164cuda3std3__419piecewise_constructE:
	.zero		1
	.type		_ZN40_INTERNAL_33ae566a_4_k_cu_c57eef29_209164cuda3std3__45__cpo4cendE,@object
	.size		_ZN40_INTERNAL_33ae566a_4_k_cu_c57eef29_209164cuda3std3__45__cpo4cendE,(_ZN40_INTERNAL_33ae566a_4_k_cu_c57eef29_209164cuda3std6ranges3__45__cpo4swapE - _ZN40_INTERNAL_33ae566a_4_k_cu_c57eef29_209164cuda3std3__45__cpo4cendE)
_ZN40_INTERNAL_33ae566a_4_k_cu_c57eef29_209164cuda3std3__45__cpo4cendE:
	.zero		1
	.type		_ZN40_INTERNAL_33ae566a_4_k_cu_c57eef29_209164cuda3std6ranges3__45__cpo4swapE,@object
	.size		_ZN40_INTERNAL_33ae566a_4_k_cu_c57eef29_209164cuda3std6ranges3__45__cpo4swapE,(.L_8 - _ZN40_INTERNAL_33ae566a_4_k_cu_c57eef29_209164cuda3std6ranges3__45__cpo4swapE)
_ZN40_INTERNAL_33ae566a_4_k_cu_c57eef29_209164cuda3std6ranges3__45__cpo4swapE:
	.zero		1
.L_8:


//--------------------- .nv.constant0._ZN7cutlass13device_kernelINS_4gemm6kernel13GemmUniversalIN4cute5tupleIJiiiiEEENS1_10collective13CollectiveMmaINS1_34MainloopSm90TmaGmmaWarpSpecializedILi5ENS5_IJNS4_1CILi1EEESB_SB_EEENS1_35KernelTmaWarpSpecializedCooperativeEEENS5_IJNSA_ILi256EEESF_NSA_ILi128EEEEEENS_6half_tENS5_IJlSB_lEEESI_SJ_NS4_8TiledMMAINS4_8MMA_AtomIJNS4_4SM904GMMA26MMA_64x256x16_F32F16F16_SSILNSN_5MajorE0ELSP_0ELNSN_7ScaleInE1ELSQ_1EEEEEENS4_6LayoutINS5_IJNSA_ILi2EEESB_SB_EEENS5_IJSB_NSA_ILi0EEESW_EEEEENS5_IJNS4_10UnderscoreESZ_SZ_EEEEENS4_13SM90_TMA_LOADENS4_14ComposedLayoutINS4_7SwizzleILi3ELi4ELi3EEENS4_18smem_ptr_flag_bitsILi16EEENST_INS5_IJNSA_ILi8EEENSA_ILi64EEEEEENS5_IJS19_SB_EEEEEEEvNS4_8identityES12_S1D_vS1E_EENS_8epilogue10collective6detail29Sm90TmaWarpSpecializedAdapterINS1H_15DefaultEpilogueISI_SJ_SJ_NS1G_6thread17LinearCombinationISI_Li1EffLNS1L_9ScaleType4KindE0ELNS_15FloatRoundStyleE2ESI_EENS1_15EpilogueDefaultEEEEEvvEEEEvNT_6ParamsE --------------------------
	.section	.nv.constant0._ZN7cutlass13device_kernelINS_4gemm6kernel13GemmUniversalIN4cute5tupleIJiiiiEEENS1_10collective13CollectiveMmaINS1_34MainloopSm90TmaGmmaWarpSpecializedILi5ENS5_IJNS4_1CILi1EEESB_SB_EEENS1_35KernelTmaWarpSpecializedCooperativeEEENS5_IJNSA_ILi256EEESF_NSA_ILi128EEEEEENS_6half_tENS5_IJlSB_lEEESI_SJ_NS4_8TiledMMAINS4_8MMA_AtomIJNS4_4SM904GMMA26MMA_64x256x16_F32F16F16_SSILNSN_5MajorE0ELSP_0ELNSN_7ScaleInE1ELSQ_1EEEEEENS4_6LayoutINS5_IJNSA_ILi2EEESB_SB_EEENS5_IJSB_NSA_ILi0EEESW_EEEEENS5_IJNS4_10UnderscoreESZ_SZ_EEEEENS4_13SM90_TMA_LOADENS4_14ComposedLayoutINS4_7SwizzleILi3ELi4ELi3EEENS4_18smem_ptr_flag_bitsILi16EEENST_INS5_IJNSA_ILi8EEENSA_ILi64EEEEEENS5_IJS19_SB_EEEEEEEvNS4_8identityES12_S1D_vS1E_EENS_8epilogue10collective6detail29Sm90TmaWarpSpecializedAdapterINS1H_15DefaultEpilogueISI_SJ_SJ_NS1G_6thread17LinearCombinationISI_Li1EffLNS1L_9ScaleType4KindE0ELNS_15FloatRoundStyleE2ESI_EENS1_15EpilogueDefaultEEEEEvvEEEEvNT_6ParamsE,"a",@progbits
	.sectionflags	@""
	.align	4
.nv.constant0._ZN7cutlass13device_kernelINS_4gemm6kernel13GemmUniversalIN4cute5tupleIJiiiiEEENS1_10collective13CollectiveMmaINS1_34MainloopSm90TmaGmmaWarpSpecializedILi5ENS5_IJNS4_1CILi1EEESB_SB_EEENS1_35KernelTmaWarpSpecializedCooperativeEEENS5_IJNSA_ILi256EEESF_NSA_ILi128EEEEEENS_6half_tENS5_IJlSB_lEEESI_SJ_NS4_8TiledMMAINS4_8MMA_AtomIJNS4_4SM904GMMA26MMA_64x256x16_F32F16F16_SSILNSN_5MajorE0ELSP_0ELNSN_7ScaleInE1ELSQ_1EEEEEENS4_6LayoutINS5_IJNSA_ILi2EEESB_SB_EEENS5_IJSB_NSA_ILi0EEESW_EEEEENS5_IJNS4_10UnderscoreESZ_SZ_EEEEENS4_13SM90_TMA_LOADENS4_14ComposedLayoutINS4_7SwizzleILi3ELi4ELi3EEENS4_18smem_ptr_flag_bitsILi16EEENST_INS5_IJNSA_ILi8EEENSA_ILi64EEEEEENS5_IJS19_SB_EEEEEEEvNS4_8identityES12_S1D_vS1E_EENS_8epilogue10collective6detail29Sm90TmaWarpSpecializedAdapterINS1H_15DefaultEpilogueISI_SJ_SJ_NS1G_6thread17LinearCombinationISI_Li1EffLNS1L_9ScaleType4KindE0ELNS_15FloatRoundStyleE2ESI_EENS1_15EpilogueDefaultEEEEEvvEEEEvNT_6ParamsE:
	.zero		1664


//--------------------- SYMBOLS --------------------------

	.type		.nv.reservedSmem.offset0,@object
	.size		.nv.reservedSmem.offset0,0x4
	.type		__assertfail,@function
